	.target	sm_100a

	.elftype	@"ET_EXEC"


//--------------------- .note.nv.tkinfo           --------------------------
	.section	.note.nv.tkinfo,"",@"SHT_NOTE"
	.sectionflags	@"SHF_NOTE_NV_TKINFO"
	.tkinfo
        /*0018*/ 	.word	0x00000081
        /*0030*/ 	.string	""
        /*0030*/ 	.string	"ptxas-blackwell"
        /*0030*/ 	.string	"Cuda compilation tools, release 12.9, V12.9.86"
        /*0030*/ 	.string	"Build cuda_12.9.r12.9/compiler.36037853_0"
        /*0030*/ 	.string	"-v  -suppress-debug-info  -lineinfo  -arch sm_100a "



//--------------------- .note.nv.cuver            --------------------------
	.section	.note.nv.cuver,"",@"SHT_NOTE"
	.sectionflags	@"SHF_NOTE_NV_CUVER"
        /*0018*/ 	.short	0x0001
        /*001a*/ 	.short	0x0064
        /*001c*/ 	.short	0x0001
        /*001e*/ 	.short	0x0000
        /*0020*/ 	.short	0x0001
        /*0022*/ 	.short	0x0000


//--------------------- .nv.info                  --------------------------
	.section	.nv.info,"",@"SHT_CUDA_INFO"
	.align	4


	//----- nvinfo : EIATTR_REGCOUNT
	.align		4
        /*0000*/ 	.byte	0x04, 0x2f
        /*0002*/ 	.short	(.L_4 - .L_3)
	.align		4
.L_3:
        /*0004*/ 	.word	index@(gluon_mma)
        /*0008*/ 	.word	0x000000ff


	//----- nvinfo : EIATTR_FRAME_SIZE
	.align		4
.L_4:
        /*000c*/ 	.byte	0x04, 0x11
        /*000e*/ 	.short	(.L_6 - .L_5)
	.align		4
.L_5:
        /*0010*/ 	.word	index@($__internal_2_$__cuda_sm10x_tcgen05_guardrail_trap_unallocated_columns_being_dealloced)
        /*0014*/ 	.word	0x00000138


	//----- nvinfo : EIATTR_FRAME_SIZE
	.align		4
.L_6:
        /*0018*/ 	.byte	0x04, 0x11
        /*001a*/ 	.short	(.L_8 - .L_7)
	.align		4
.L_7:
        /*001c*/ 	.word	index@($__internal_1_$__cuda_sm10x_tcgen05_guardrail_trap_phase_invalid_during_alloc)
        /*0020*/ 	.word	0x00000138


	//----- nvinfo : EIATTR_FRAME_SIZE
	.align		4
.L_8:
        /*0024*/ 	.byte	0x04, 0x11
        /*0026*/ 	.short	(.L_10 - .L_9)
	.align		4
.L_9:
        /*0028*/ 	.word	index@($__internal_0_$__cuda_sm10x_tcgen05_guardrail_trap_col_being_dealloced_not_returned_by_alloc)
        /*002c*/ 	.word	0x00000138


	//----- nvinfo : EIATTR_FRAME_SIZE
	.align		4
.L_10:
        /*0030*/ 	.byte	0x04, 0x11
        /*0032*/ 	.short	(.L_12 - .L_11)
	.align		4
.L_11:
        /*0034*/ 	.word	index@(gluon_mma)
        /*0038*/ 	.word	0x00000138


	//----- nvinfo : EIATTR_MIN_STACK_SIZE
	.align		4
.L_12:
        /*003c*/ 	.byte	0x04, 0x12
        /*003e*/ 	.short	(.L_14 - .L_13)
	.align		4
.L_13:
        /*0040*/ 	.word	index@(gluon_mma)
        /*0044*/ 	.word	0x00000138
.L_14:


//--------------------- .nv.info.gluon_mma        --------------------------
	.section	.nv.info.gluon_mma,"",@"SHT_CUDA_INFO"
	.sectionflags	@""
	.align	4


	//----- nvinfo : EIATTR_CUDA_API_VERSION
	.align		4
        /*0000*/ 	.byte	0x04, 0x37
        /*0002*/ 	.short	(.L_16 - .L_15)
.L_15:
        /*0004*/ 	.word	0x00000081


	//----- nvinfo : EIATTR_KPARAM_INFO
	.align		4
.L_16:
        /*0008*/ 	.byte	0x04, 0x17
        /*000a*/ 	.short	(.L_18 - .L_17)
.L_17:
        /*000c*/ 	.word	0x00000000
        /*0010*/ 	.short	0x0004
        /*0012*/ 	.short	0x0020
        /*0014*/ 	.byte	0x00, 0xf4, 0x21, 0x00


	//----- nvinfo : EIATTR_KPARAM_INFO
	.align		4
.L_18:
        /*0018*/ 	.byte	0x04, 0x17
        /*001a*/ 	.short	(.L_20 - .L_19)
.L_19:
        /*001c*/ 	.word	0x00000000
        /*0020*/ 	.short	0x0003
        /*0022*/ 	.short	0x0018
        /*0024*/ 	.byte	0x00, 0xf4, 0x21, 0x00


	//----- nvinfo : EIATTR_KPARAM_INFO
	.align		4
.L_20:
        /*0028*/ 	.byte	0x04, 0x17
        /*002a*/ 	.short	(.L_22 - .L_21)
.L_21:
        /*002c*/ 	.word	0x00000000
        /*0030*/ 	.short	0x0002
        /*0032*/ 	.short	0x0010
        /*0034*/ 	.byte	0x00, 0xf4, 0x21, 0x00


	//----- nvinfo : EIATTR_KPARAM_INFO
	.align		4
.L_22:
        /*0038*/ 	.byte	0x04, 0x17
        /*003a*/ 	.short	(.L_24 - .L_23)
.L_23:
        /*003c*/ 	.word	0x00000000
        /*0040*/ 	.short	0x0001
        /*0042*/ 	.short	0x0008
        /*0044*/ 	.byte	0x00, 0xf4, 0x21, 0x00


	//----- nvinfo : EIATTR_KPARAM_INFO
	.align		4
.L_24:
        /*0048*/ 	.byte	0x04, 0x17
        /*004a*/ 	.short	(.L_26 - .L_25)
.L_25:
        /*004c*/ 	.word	0x00000000
        /*0050*/ 	.short	0x0000
        /*0052*/ 	.short	0x0000
        /*0054*/ 	.byte	0x00, 0xf4, 0x21, 0x00


	//----- nvinfo : EIATTR_AT_ENTRY_FRAGMENTS
	.align		4
.L_26:
        /*0058*/ 	.byte	0x04, 0x4f
        /*005a*/ 	.short	(.L_28 - .L_27)


	//   ....[0]....
.L_27:
        /*005c*/ 	.word	0x00000004


	//----- nvinfo : EIATTR_RESERVED_SMEM_USED
	.align		4
.L_28:
        /*0060*/ 	.byte	0x01, 0x41
	.zero		2


	//----- nvinfo : EIATTR_SPARSE_MMA_MASK
	.align		4
        /*0064*/ 	.byte	0x03, 0x50
        /*0066*/ 	.short	0x0000


	//----- nvinfo : EIATTR_TCGEN05_1CTA_USED
	.align		4
        /*0068*/ 	.byte	0x01, 0x51
	.zero		2


	//----- nvinfo : EIATTR_MAXREG_COUNT
	.align		4
        /*006c*/ 	.byte	0x03, 0x1b
        /*006e*/ 	.short	0x00ff


	//----- nvinfo : EIATTR_NUM_BARRIERS
	.align		4
        /*0070*/ 	.byte	0x02, 0x4c
        /*0072*/ 	.byte	0x01
	.zero		1


	//----- nvinfo : EIATTR_ANNOTATIONS
	.align		4
        /*0074*/ 	.byte	0x04, 0x55
        /*0076*/ 	.short	(.L_30 - .L_29)


	//   ....[0]....
.L_29:
        /*0078*/ 	.word	0x00000001
        /*007c*/ 	.byte	0x70, 0x3d, 0x00, 0x00, 0x01, 0x00, 0x00, 0x00, 0xb0, 0x3d, 0x00, 0x00, 0x01, 0x00, 0x00, 0x00
        /* <DEDUP_REMOVED lines=41> */
        /*031c*/ 	.byte	0x70, 0x55, 0x00, 0x00, 0x01, 0x00, 0x00, 0x00, 0xb0, 0x55, 0x00, 0x00


	//----- nvinfo : EIATTR_INT_WARP_WIDE_INSTR_OFFSETS
	.align		4
.L_30:
        /*0328*/ 	.byte	0x04, 0x31
        /*032a*/ 	.short	(.L_32 - .L_31)


	//   ....[0]....
.L_31:
        /*032c*/ 	.word	0x000029f0


	//   ....[1]....
        /*0330*/ 	.word	0x00002a30


	//   ....[2]....
        /*0334*/ 	.word	0x00003c80


	//   ....[3]....
        /*0338*/ 	.word	0x00003c90


	//   ....[4]....
        /*033c*/ 	.word	0x000068c0


	//   ....[5]....
        /*0340*/ 	.word	0x00006910


	//----- nvinfo : EIATTR_COOP_GROUP_MASK_REGIDS
	.align		4
.L_32:
        /*0344*/ 	.byte	0x04, 0x29
        /*0346*/ 	.short	(.L_34 - .L_33)


	//   ....[0]....
.L_33:
        /*0348*/ 	.word	0xffffffff


	//   ....[1]....
        /*034c*/ 	.word	0xffffffff


	//   ....[2]....
        /*0350*/ 	.word	0xffffffff


	//   ....[3]....
        /*0354*/ 	.word	0xffffffff


	//----- nvinfo : EIATTR_COOP_GROUP_INSTR_OFFSETS
	.align		4
.L_34:
        /*0358*/ 	.byte	0x04, 0x28
        /*035a*/ 	.short	(.L_36 - .L_35)


	//   ....[0]....
.L_35:
        /*035c*/ 	.word	0x00000060


	//   ....[1]....
        /*0360*/ 	.word	0x00000320


	//   ....[2]....
        /*0364*/ 	.word	0x00006750


	//   ....[3]....
        /*0368*/ 	.word	0x000069c0


	//----- nvinfo : EIATTR_VRC_CTA_INIT_COUNT
	.align		4
.L_36:
        /*036c*/ 	.byte	0x02, 0x4a
        /*036e*/ 	.byte	0x80
	.zero		1


	//----- nvinfo : EIATTR_MBARRIER_INSTR_OFFSETS
	.align		4
        /*0370*/ 	.byte	0x04, 0x39
        /*0372*/ 	.short	(.L_38 - .L_37)


	//   ....[0]....
.L_37:
        /*0374*/ 	.word	0x00003600
        /*0378*/ 	.word	0x000000ff
        /*037c*/ 	.word	0x00018000
        /*0380*/ 	.short	0x0100
        /*0382*/ 	.byte	0x05
	.zero		1


	//   ....[1]....
        /*0384*/ 	.word	0x00003cd0
        /*0388*/ 	.word	0x000000ff
        /*038c*/ 	.word	0x00018000
        /*0390*/ 	.short	0x010a
        /*0392*/ 	.byte	0x05
	.zero		1


	//   ....[2]....
        /*0394*/ 	.word	0x00003d50
        /*0398*/ 	.word	0x000000ff
        /*039c*/ 	.word	0x00018000
        /*03a0*/ 	.short	0x0108
        /*03a2*/ 	.byte	0x05
	.zero		1


	//   ....[3]....
        /*03a4*/ 	.word	0x000069e0
        /*03a8*/ 	.word	0x000000ff
        /*03ac*/ 	.word	0x00018000
        /*03b0*/ 	.short	0x010a
        /*03b2*/ 	.byte	0x05
	.zero		1


	//----- nvinfo : EIATTR_NUM_MBARRIERS
	.align		4
.L_38:
        /*03b4*/ 	.byte	0x03, 0x38
        /*03b6*/ 	.short	0x0001


	//----- nvinfo : EIATTR_EXIT_INSTR_OFFSETS
	.align		4
        /*03b8*/ 	.byte	0x04, 0x1c
        /*03ba*/ 	.short	(.L_40 - .L_39)


	//   ....[0]....
.L_39:
        /*03bc*/ 	.word	0x000069d0


	//----- nvinfo : EIATTR_REQNTID
	.align		4
.L_40:
        /*03c0*/ 	.byte	0x04, 0x10
        /*03c2*/ 	.short	(.L_42 - .L_41)
.L_41:
        /*03c4*/ 	.word	0x00000080
        /*03c8*/ 	.word	0x00000001
        /*03cc*/ 	.word	0x00000001


	//----- nvinfo : EIATTR_CRS_STACK_SIZE
	.align		4
.L_42:
        /*03d0*/ 	.byte	0x04, 0x1e
        /*03d2*/ 	.short	(.L_44 - .L_43)
.L_43:
        /*03d4*/ 	.word	0x00000000


	//----- nvinfo : EIATTR_CBANK_PARAM_SIZE
	.align		4
.L_44:
        /*03d8*/ 	.byte	0x03, 0x19
        /*03da*/ 	.short	0x0028


	//----- nvinfo : EIATTR_PARAM_CBANK
	.align		4
        /*03dc*/ 	.byte	0x04, 0x0a
        /*03de*/ 	.short	(.L_46 - .L_45)
	.align		4
.L_45:
        /*03e0*/ 	.word	index@(.nv.constant0.gluon_mma)
        /*03e4*/ 	.short	0x0380
        /*03e6*/ 	.short	0x0028


	//----- nvinfo : EIATTR_SW_WAR
	.align		4
.L_46:
        /*03e8*/ 	.byte	0x04, 0x36
        /*03ea*/ 	.short	(.L_48 - .L_47)
.L_47:
        /*03ec*/ 	.word	0x00000008
.L_48:


//--------------------- .nv.compat                --------------------------
	.section	.nv.compat,"",@"SHT_CUDA_COMPAT_INFO"
	.align	4
        /*0000*/ 	.byte	0x02, 0x02, 0x02, 0x00, 0x02, 0x05, 0x05, 0x00, 0x02, 0x03, 0x00, 0x00, 0x02, 0x06, 0x01, 0x00


//--------------------- .nv.callgraph             --------------------------
	.section	.nv.callgraph,"",@"SHT_CUDA_CALLGRAPH"
	.align	4
	.sectionentsize	8
	.align		4
        /*0000*/ 	.word	0x00000000
	.align		4
        /*0004*/ 	.word	0xffffffff
	.align		4
        /*0008*/ 	.word	0x00000000
	.align		4
        /*000c*/ 	.word	0xfffffffe
	.align		4
        /*0010*/ 	.word	0x00000000
	.align		4
        /*0014*/ 	.word	0xfffffffd
	.align		4
        /*0018*/ 	.word	0x00000000
	.align		4
        /*001c*/ 	.word	0xfffffffc


//--------------------- .text.gluon_mma           --------------------------
	.section	.text.gluon_mma,"ax",@progbits
	.align	128
        .global         gluon_mma
        .type           gluon_mma,@function
        .size           gluon_mma,(.L_x_15 - gluon_mma)
        .other          gluon_mma,@"STO_CUDA_ENTRY STV_DEFAULT"
gluon_mma:
.text.gluon_mma:
[----:B------:R-:W0:Y:S01]  /*0000*/  LDC R1, c[0x0][0x37c] ;  /* 0x0000df00ff017b82 */ /* 0x000e220000000800 */
[----:B------:R-:W1:Y:S01]  /*0010*/  S2R R0, SR_TID.X ;  /* 0x0000000000007919 */ /* 0x000e620000002100 */
[----:B0-----:R-:W-:Y:S01]  /*0020*/  VIADD R1, R1, 0xfffffec8 ;  /* 0xfffffec801017836 */ /* 0x001fe20000000000 */
[----:B-1----:R-:W-:-:S13]  /*0030*/  ISETP.GE.U32.AND P1, PT, R0, 0x20, PT ;  /* 0x000000200000780c */ /* 0x002fda0003f26070 */
[----:B------:R-:W-:Y:S05]  /*0040*/  @P1 BRA `(.L_x_0) ;  /* 0x0000000000b81947 */ /* 0x000fea0003800000 */
[----:B------:R-:W0:Y:S01]  /*0050*/  S2UR UR6, SR_CgaCtaId ;  /* 0x00000000000679c3 */ /* 0x000e220000008800 */
[----:B------:R-:W-:Y:S01]  /*0060*/  NOP ;  /* 0x0000000000007918 */ /* 0x000fe20000000000 */
[----:B------:R-:W-:Y:S02]  /*0070*/  UMOV UR4, 0x40 ;  /* 0x0000004000047882 */ /* 0x000fe40000000000 */
[----:B0-----:R-:W-:-:S09]  /*0080*/  ULEA UR4, UR6, UR4, 0x18 ;  /* 0x0000000406047291 */ /* 0x001fd2000f8ec0ff */
[----:B------:R-:W0:Y:S01]  /*0090*/  LDS.U8 R0, [UR4] ;  /* 0x00000004ff007984 */ /* 0x000e220008000000 */
[----:B------:R-:W-:Y:S02]  /*00a0*/  UMOV UR4, 0x400 ;  /* 0x0000040000047882 */ /* 0x000fe40000000000 */
[----:B------:R-:W-:Y:S01]  /*00b0*/  ULEA UR4, UR6, UR4, 0x18 ;  /* 0x0000000406047291 */ /* 0x000fe2000f8ec0ff */
[----:B0-----:R-:W-:-:S13]  /*00c0*/  ISETP.NE.AND P0, PT, R0, RZ, PT ;  /* 0x000000ff0000720c */ /* 0x001fda0003f05270 */
[----:B------:R-:W-:Y:S05]  /*00d0*/  @P0 BRA `(.L_x_1) ;  /* 0x00000000007c0947 */ /* 0x000fea0003800000 */
[----:B------:R-:W-:-:S13]  /*00e0*/  ELECT P0, URZ, PT ;  /* 0x0000000000ff782f */ /* 0x000fda0003800000 */
[----:B------:R-:W-:Y:S05]  /*00f0*/  @!P0 BRA `(.L_x_2) ;  /* 0x0000000000848947 */ /* 0x000fea0003800000 */
[----:B------:R-:W-:Y:S01]  /*0100*/  UMOV UR5, 0x8 ;  /* 0x0000000800057882 */ /* 0x000fe20000000000 */
[----:B------:R-:W-:Y:S02]  /*0110*/  IMAD.MOV.U32 R4, RZ, RZ, 0x1 ;  /* 0x00000001ff047424 */ /* 0x000fe400078e00ff */
[----:B------:R-:W-:Y:S02]  /*0120*/  IMAD.MOV.U32 R5, RZ, RZ, 0xff ;  /* 0x000000ffff057424 */ /* 0x000fe400078e00ff */
[----:B------:R-:W-:Y:S04]  /*0130*/  DEPBAR.LE SB0, 0x36 ;  /* 0x00008d800000791a */ /* 0x000fe80000000000 */
[----:B------:R-:W0:Y:S02]  /*0140*/  UTCATOMSWS.FIND_AND_SET.ALIGN UP0, UR5, UR5 ;  /* 0x00000005000575e3 */ /* 0x000e240008000800 */
[----:B0-----:R-:W-:-:S04]  /*0150*/  PLOP3.LUT P0, PT, PT, PT, UP0, 0x80, 0x8 ;  /* 0x000000000008781c */ /* 0x001fc80003f0f008 */
[----:B------:R-:W-:-:S04]  /*0160*/  SEL R0, RZ, 0xffffffff, !P0 ;  /* 0xffffffffff007807 */ /* 0x000fc80004000000 */
[----:B------:R-:W-:Y:S02]  /*0170*/  ISETP.NE.AND P0, PT, R0, RZ, PT ;  /* 0x000000ff0000720c */ /* 0x000fe40003f05270 */
[----:B------:R-:W-:-:S11]  /*0180*/  MOV R0, UR5 ;  /* 0x0000000500007c02 */ /* 0x000fd60008000f00 */
[----:B------:R-:W-:Y:S05]  /*0190*/  @P0 BRA `(.L_x_3) ;  /* 0x0000000000240947 */ /* 0x000fea0003800000 */
.L_x_4:
[----:B------:R-:W-:Y:S05]  /*01a0*/  NANOSLEEP 0x64 ;  /* 0x000000640000795d */ /* 0x000fea0003800000 */
[----:B------:R-:W-:-:S05]  /*01b0*/  UMOV UR5, 0x8 ;  /* 0x0000000800057882 */ /* 0x000fca0000000000 */
[----:B------:R-:W-:Y:S04]  /*01c0*/  DEPBAR.LE SB0, 0x36 ;  /* 0x00008d800000791a */ /* 0x000fe80000000000 */
[----:B------:R-:W0:Y:S02]  /*01d0*/  UTCATOMSWS.FIND_AND_SET.ALIGN UP0, UR5, UR5 ;  /* 0x00000005000575e3 */ /* 0x000e240008000800 */
[----:B0-----:R-:W-:-:S04]  /*01e0*/  PLOP3.LUT P0, PT, PT, PT, UP0, 0x80, 0x8 ;  /* 0x000000000008781c */ /* 0x001fc80003f0f008 */
[----:B------:R-:W-:-:S04]  /*01f0*/  SEL R0, RZ, 0xffffffff, !P0 ;  /* 0xffffffffff007807 */ /* 0x000fc80004000000 */
[----:B------:R-:W-:Y:S01]  /*0200*/  ISETP.NE.AND P0, PT, R0, RZ, PT ;  /* 0x000000ff0000720c */ /* 0x000fe20003f05270 */
[----:B------:R-:W-:-:S12]  /*0210*/  IMAD.U32 R0, RZ, RZ, UR5 ;  /* 0x00000005ff007e24 */ /* 0x000fd8000f8e00ff */
[----:B------:R-:W-:Y:S05]  /*0220*/  @!P0 BRA `(.L_x_4) ;  /* 0xfffffffc00dc8947 */ /* 0x000fea000383ffff */
.L_x_3:
[C---:B------:R-:W-:Y:S01]  /*0230*/  VIADD R3, R0.reuse, 0x10 ;  /* 0x0000001000037836 */ /* 0x040fe20000000000 */
[----:B------:R-:W-:Y:S01]  /*0240*/  UMOV UR5, 0x50 ;  /* 0x0000005000057882 */ /* 0x000fe20000000000 */
[----:B------:R-:W-:Y:S01]  /*0250*/  SHF.L.U32 R2, R5, R0, RZ ;  /* 0x0000000005027219 */ /* 0x000fe200000006ff */
[----:B------:R-:W-:Y:S01]  /*0260*/  ULEA UR5, UR6, UR5, 0x18 ;  /* 0x0000000506057291 */ /* 0x000fe2000f8ec0ff */
[----:B------:R-:W-:Y:S01]  /*0270*/  IMAD.SHL.U32 R0, R0, 0x20, RZ ;  /* 0x0000002000007824 */ /* 0x000fe200078e00ff */
[----:B------:R-:W-:-:S04]  /*0280*/  SHF.L.U32 R3, R4, R3, RZ ;  /* 0x0000000304037219 */ /* 0x000fc800000006ff */
[----:B------:R-:W-:-:S05]  /*0290*/  LOP3.LUT R2, R3, R2, RZ, 0xfc, !PT ;  /* 0x0000000203027212 */ /* 0x000fca00078efcff */
[----:B------:R0:W-:Y:S04]  /*02a0*/  ATOMS.OR RZ, [UR5], R2 ;  /* 0x00000002ffff798c */ /* 0x0001e8000b000005 */
[----:B------:R0:W-:Y:S01]  /*02b0*/  STS [UR4], R0 ;  /* 0x00000000ff007988 */ /* 0x0001e20008000804 */
[----:B------:R-:W-:Y:S05]  /*02c0*/  BRA `(.L_x_2) ;  /* 0x0000000000107947 */ /* 0x000fea0003800000 */
.L_x_1:
[----:B------:R-:W-:Y:S02]  /*02d0*/  MOV R0, 0xffffffff ;  /* 0xffffffff00007802 */ /* 0x000fe40000000f00 */
[----:B------:R-:W-:-:S03]  /*02e0*/  MOV R2, 0x310 ;  /* 0x0000031000027802 */ /* 0x000fc60000000f00 */
[----:B------:R0:W-:Y:S04]  /*02f0*/  STS [UR4], R0 ;  /* 0x00000000ff007988 */ /* 0x0001e80008000804 */
[----:B0-----:R-:W-:Y:S05]  /*0300*/  CALL.REL.NOINC `($__internal_1_$__cuda_sm10x_tcgen05_guardrail_trap_phase_invalid_during_alloc) ;  /* 0x0000006400cc7944 */ /* 0x001fea0003c00000 */
.L_x_2:
[----:B------:R-:W-:Y:S05]  /*0310*/  WARPSYNC.ALL ;  /* 0x0000000000007948 */ /* 0x000fea0003800000 */
[----:B------:R-:W-:Y:S01]  /*0320*/  NOP ;  /* 0x0000000000007918 */ /* 0x000fe20000000000 */
.L_x_0:
[----:B------:R-:W1:Y:S01]  /*0330*/  S2R R162, SR_TID.X ;  /* 0x0000000000a27919 */ /* 0x000e620000002100 */
[----:B------:R-:W2:Y:S01]  /*0340*/  S2UR UR4, SR_CgaCtaId ;  /* 0x00000000000479c3 */ /* 0x000ea20000008800 */
[----:B------:R-:W-:Y:S01]  /*0350*/  UMOV UR5, 0x400 ;  /* 0x0000040000057882 */ /* 0x000fe20000000000 */
[----:B------:R-:W3:Y:S06]  /*0360*/  LDCU.64 UR12, c[0x0][0x358] ;  /* 0x00006b00ff0c77ac */ /* 0x000eec0008000a00 */
[----:B------:R-:W-:Y:S08]  /*0370*/  BAR.SYNC.DEFER_BLOCKING 0x0 ;  /* 0x0000000000007b1d */ /* 0x000ff00000010000 */
[----:B------:R-:W4:Y:S01]  /*0380*/  LDC.64 R4, c[0x0][0x380] ;  /* 0x0000e000ff047b82 */ /* 0x000f220000000a00 */
[----:B--2---:R-:W-:Y:S01]  /*0390*/  ULEA UR5, UR4, UR5, 0x18 ;  /* 0x0000000504057291 */ /* 0x004fe2000f8ec0ff */
[----:B01----:R-:W-:-:S02]  /*03a0*/  LOP3.LUT R2, R162, 0x60, RZ, 0xc0, !PT ;  /* 0x00000060a2027812 */ /* 0x003fc400078ec0ff */
[----:B------:R-:W-:-:S06]  /*03b0*/  LOP3.LUT R164, R162, 0x1f, RZ, 0xc0, !PT ;  /* 0x0000001fa2a47812 */ /* 0x000fcc00078ec0ff */
[----:B------:R-:W0:Y:S01]  /*03c0*/  LDS R160, [UR5] ;  /* 0x00000005ffa07984 */ /* 0x000e220008000800 */
[----:B------:R-:W-:-:S04]  /*03d0*/  IMAD.SHL.U32 R166, R2, 0x4, RZ ;  /* 0x0000000402a67824 */ /* 0x000fc800078e00ff */
[----:B----4-:R-:W-:-:S04]  /*03e0*/  IMAD.WIDE.U32 R4, R166, 0x2, R4 ;  /* 0x00000002a6047825 */ /* 0x010fc800078e0004 */
[----:B------:R-:W-:Y:S01]  /*03f0*/  IMAD.WIDE.U32 R4, R164, 0x2, R4 ;  /* 0x00000002a4047825 */ /* 0x000fe200078e0004 */
[----:B------:R-:W-:Y:S06]  /*0400*/  BAR.SYNC.DEFER_BLOCKING 0x0 ;  /* 0x0000000000007b1d */ /* 0x000fec0000010000 */
[----:B---3--:R-:W-:Y:S05]  /*0410*/  @P1 BRA `(.L_x_5) ;  /* 0x0000000000181947 */ /* 0x008fea0003800000 */
[----:B------:R-:W-:Y:S01]  /*0420*/  ELECT P0, URZ, PT ;  /* 0x0000000000ff782f */ /* 0x000fe20003800000 */
[----:B------:R-:W-:Y:S01]  /*0430*/  IMAD.MOV.U32 R0, RZ, RZ, 0x1 ;  /* 0x00000001ff007424 */ /* 0x000fe200078e00ff */
[----:B------:R-:W-:Y:S01]  /*0440*/  UMOV UR6, 0x40 ;  /* 0x0000004000067882 */ /* 0x000fe20000000000 */
[----:B------:R-:W-:Y:S01]  /*0450*/  UVIRTCOUNT.DEALLOC.SMPOOL 0x80 ;  /* 0x000000800000784c */ /* 0x000fe20000000000 */
[----:B------:R-:W-:-:S09]  /*0460*/  ULEA UR6, UR4, UR6, 0x18 ;  /* 0x0000000604067291 */ /* 0x000fd2000f8ec0ff */
[----:B------:R1:W-:Y:S03]  /*0470*/  @P0 STS.U8 [UR6], R0 ;  /* 0x00000000ff000988 */ /* 0x0003e60008000006 */
.L_x_5:
[----:B------:R-:W2:Y:S04]  /*0480*/  LDG.E.U16 R7, desc[UR12][R4.64] ;  /* 0x0000000c04077981 */ /* 0x000ea8000c1e1500 */
[----:B------:R-:W3:Y:S04]  /*0490*/  LDG.E.U16 R6, desc[UR12][R4.64+0x78c0] ;  /* 0x0078c00c04067981 */ /* 0x000ee8000c1e1500 */
[----:B------:R-:W4:Y:S04]  /*04a0*/  LDG.E.U16 R8, desc[UR12][R4.64+0x7c00] ;  /* 0x007c000c04087981 */ /* 0x000f28000c1e1500 */
[----:B------:R-:W5:Y:S04]  /*04b0*/  LDG.E.U16 R9, desc[UR12][R4.64+0x40] ;  /* 0x0000400c04097981 */ /* 0x000f68000c1e1500 */
[----:B------:R-:W2:Y:S04]  /*04c0*/  LDG.E.U16 R11, desc[UR12][R4.64+0x80] ;  /* 0x0000800c040b7981 */ /* 0x000ea8000c1e1500 */
        /* <DEDUP_REMOVED lines=122> */
[----:B------:R-:W3:Y:S04]  /*0c70*/  LDG.E.U16 R14, desc[UR12][R4.64+0x7cc0] ;  /* 0x007cc00c040e7981 */ /* 0x000ee8000c1e1500 */
[----:B------:R-:W4:Y:S04]  /*0c80*/  LDG.E.U16 R16, desc[UR12][R4.64+0x8000] ;  /* 0x0080000c04107981 */ /* 0x000f28000c1e1500 */
[----:B------:R-:W4:Y:S04]  /*0c90*/  LDG.E.U16 R18, desc[UR12][R4.64+0x8040] ;  /* 0x0080400c04127981 */ /* 0x000f28000c1e1500 */
[----:B------:R-:W4:Y:S04]  /*0ca0*/  LDG.E.U16 R20, desc[UR12][R4.64+0x8080] ;  /* 0x0080800c04147981 */ /* 0x000f28000c1e1500 */
[----:B------:R-:W5:Y:S04]  /*0cb0*/  LDG.E.U16 R22, desc[UR12][R4.64+0x80c0] ;  /* 0x0080c00c04167981 */ /* 0x000f68000c1e1500 */
        /* <DEDUP_REMOVED lines=67> */
[----:B------:R-:W5:Y:S01]  /*10f0*/  LDG.E.U16 R158, desc[UR12][R4.64+0xc4c0] ;  /* 0x00c4c00c049e7981 */ /* 0x000f62000c1e1500 */
[----:B-1----:R-:W-:Y:S01]  /*1100*/  IMAD R0, R164, 0x2, R166 ;  /* 0x00000002a4007824 */ /* 0x002fe200078e02a6 */
[----:B------:R-:W-:Y:S01]  /*1110*/  SHF.R.U32.HI R3, RZ, 0x1, R2 ;  /* 0x00000001ff037819 */ /* 0x000fe20000011602 */
[----:B------:R-:W1:Y:S03]  /*1120*/  LDCU.64 UR6, c[0x0][0x380] ;  /* 0x00007000ff0677ac */ /* 0x000e660008000a00 */
[----:B------:R-:W-:-:S05]  /*1130*/  LOP3.LUT R0, R0, R3, RZ, 0x3c, !PT ;  /* 0x0000000300007212 */ /* 0x000fca00078e3cff */
[----:B--2---:R-:W-:Y:S04]  /*1140*/  STS.U16 [R0+UR5], R7 ;  /* 0x0000000700007988 */ /* 0x004fe80008000405 */
[----:B---3--:R2:W-:Y:S02]  /*1150*/  STS.U16 [R0+UR5+0xbc40], R6 ;  /* 0x00bc400600007988 */ /* 0x0085e40008000405 */
[----:B--2---:R-:W2:Y:S02]  /*1160*/  LDC.64 R6, c[0x0][0x388] ;  /* 0x0000e200ff067b82 */ /* 0x004ea40000000a00 */
[----:B----4-:R3:W-:Y:S04]  /*1170*/  STS.U16 [R0+UR5+0x3e40], R8 ;  /* 0x003e400800007988 */ /* 0x0107e80008000405 */
[----:B-----5:R4:W-:Y:S01]  /*1180*/  STS.U16 [R0+UR5+0x40], R9 ;  /* 0x0000400900007988 */ /* 0x0209e20008000405 */
[----:B---3--:R-:W-:-:S04]  /*1190*/  SHF.L.U32 R8, R162, 0x2, RZ ;  /* 0x00000002a2087819 */ /* 0x008fc800000006ff */
[----:B----4-:R-:W-:-:S04]  /*11a0*/  LOP3.LUT R9, R8, 0x180, RZ, 0xc0, !PT ;  /* 0x0000018008097812 */ /* 0x010fc800078ec0ff */
[----:B-1----:R-:W-:-:S04]  /*11b0*/  LEA R8, P0, R9, UR6, 0x1 ;  /* 0x0000000609087c11 */ /* 0x002fc8000f8008ff */
[----:B------:R-:W-:Y:S01]  /*11c0*/  LEA.HI.X R9, R9, UR7, RZ, 0x1, P0 ;  /* 0x0000000709097c11 */ /* 0x000fe200080f0cff */
[----:B--2---:R-:W-:-:S04]  /*11d0*/  IMAD.WIDE.U32 R6, R166, 0x2, R6 ;  /* 0x00000002a6067825 */ /* 0x004fc800078e0006 */
[C---:B------:R-:W-:Y:S01]  /*11e0*/  IMAD.WIDE.U32 R8, R164.reuse, 0x2, R8 ;  /* 0x00000002a4087825 */ /* 0x040fe200078e0008 */
[----:B------:R1:W-:Y:S03]  /*11f0*/  STS.U16 [R0+UR5+0x8000], R11 ;  /* 0x0080000b00007988 */ /* 0x0003e60008000405 */
[----:B------:R-:W-:Y:S01]  /*1200*/  IMAD.WIDE.U32 R6, R164, 0x2, R6 ;  /* 0x00000002a4067825 */ /* 0x000fe200078e0006 */
[----:B------:R2:W-:Y:S04]  /*1210*/  STS.U16 [R0+UR5+0x8040], R13 ;  /* 0x0080400d00007988 */ /* 0x0005e80008000405 */
        /* <DEDUP_REMOVED lines=179> */
[----:B------:R-:W-:Y:S04]  /*1d50*/  STS.U16 [R0+UR5+0x5c40], R130 ;  /* 0x005c408200007988 */ /* 0x000fe80008000405 */
        /* <DEDUP_REMOVED lines=14> */
[----:B-1----:R-:W5:Y:S04]  /*1e40*/  LDG.E.U16 R11, desc[UR12][R4.64+0xc800] ;  /* 0x00c8000c040b7981 */ /* 0x002f68000c1e1500 */
[----:B--2---:R-:W2:Y:S04]  /*1e50*/  LDG.E.U16 R13, desc[UR12][R4.64+0xc840] ;  /* 0x00c8400c040d7981 */ /* 0x004ea8000c1e1500 */
[----:B---3--:R-:W3:Y:S04]  /*1e60*/  LDG.E.U16 R15, desc[UR12][R4.64+0xc880] ;  /* 0x00c8800c040f7981 */ /* 0x008ee8000c1e1500 */
[----:B----4-:R-:W4:Y:S04]  /*1e70*/  LDG.E.U16 R17, desc[UR12][R4.64+0xc8c0] ;  /* 0x00c8c00c04117981 */ /* 0x010f28000c1e1500 */
[----:B-----5:R-:W5:Y:S04]  /*1e80*/  LDG.E.U16 R19, desc[UR12][R4.64+0xcc00] ;  /* 0x00cc000c04137981 */ /* 0x020f68000c1e1500 */
[----:B0-----:R-:W2:Y:S04]  /*1e90*/  LDG.E.U16 R21, desc[UR12][R4.64+0xcc40] ;  /* 0x00cc400c04157981 */ /* 0x001ea8000c1e1500 */
        /* <DEDUP_REMOVED lines=178> */
[----:B------:R-:W-:Y:S01]  /*29c0*/  LOP3.LUT P2, RZ, R162, 0x7f, RZ, 0xc0, !PT ;  /* 0x0000007fa2ff7812 */ /* 0x000fe2000784c0ff */
[----:B------:R-:W-:Y:S01]  /*29d0*/  UMOV UR8, 0x1 ;  /* 0x0000000100087882 */ /* 0x000fe20000000000 */
[----:B------:R-:W-:-:S11]  /*29e0*/  SHF.R.U32.HI R128, RZ, 0x5, R162 ;  /* 0x00000005ff807819 */ /* 0x000fd600000116a2 */
[----:B------:R-:W-:-:S05]  /*29f0*/  VOTEU.ALL UP0, P2 ;  /* 0x0000000000ff7886 */ /* 0x000fca0001000000 */
[----:B------:R-:W-:-:S04]  /*2a00*/  @!UP0 UIADD3 UR8, UPT, UPT, -UR8, 0x100000, URZ ;  /* 0x0010000008088890 */ /* 0x000fc8000fffe1ff */
[----:B------:R-:W-:Y:S02]  /*2a10*/  @!UP0 USHF.L.U32 UR9, UR8, 0xb, URZ ;  /* 0x0000000b08098899 */ /* 0x000fe400080006ff */
[----:B------:R-:W-:Y:S01]  /*2a20*/  @!UP0 USHF.L.U32 UR8, UR8, 0x1, URZ ;  /* 0x0000000108088899 */ /* 0x000fe200080006ff */
[----:B------:R-:W-:Y:S01]  /*2a30*/  VOTEU.ALL UP1, P2 ;  /* 0x0000000000ff7886 */ /* 0x000fe20001020000 */
[----:B------:R-:W-:Y:S01]  /*2a40*/  R2UR UR6, R128 ;  /* 0x00000000800672ca */ /* 0x000fe200000e0000 */
[----:B------:R-:W-:Y:S04]  /*2a50*/  STS.U16 [R0+UR5+0x6400], R11 ;  /* 0x0064000b00007988 */ /* 0x000fe80008000405 */
[----:B--2---:R-:W-:Y:S04]  /*2a60*/  STS.U16 [R0+UR5+0x6440], R13 ;  /* 0x0064400d00007988 */ /* 0x004fe80008000405 */
[----:B---3--:R-:W-:Y:S04]  /*2a70*/  STS.U16 [R0+UR5+0xe400], R15 ;  /* 0x00e4000f00007988 */ /* 0x008fe80008000405 */
[----:B----4-:R-:W-:Y:S04]  /*2a80*/  STS.U16 [R0+UR5+0xe440], R17 ;  /* 0x00e4401100007988 */ /* 0x010fe80008000405 */
[----:B-----5:R-:W-:Y:S04]  /*2a90*/  STS.U16 [R0+UR5+0x6640], R19 ;  /* 0x0066401300007988 */ /* 0x020fe80008000405 */
        /* <DEDUP_REMOVED lines=178> */
[----:B------:R1:W-:Y:S01]  /*35c0*/  STS.U16 [R0+UR5+0x17e00], R126 ;  /* 0x017e007e00007988 */ /* 0x0003e20008000405 */
[----:B------:R2:W-:Y:S06]  /*35d0*/  MEMBAR.ALL.CTA ;  /* 0x0000000000007992 */ /* 0x0005ec0000008000 */
[----:B--2---:R-:W-:Y:S04]  /*35e0*/  FENCE.VIEW.ASYNC.S ;  /* 0x00000000000073c6 */ /* 0x004fe80000000000 */
[----:B------:R-:W2:Y:S02]  /*35f0*/  FENCE.VIEW.ASYNC.S ;  /* 0x00000000000073c6 */ /* 0x000ea40000000000 */
[----:B--2---:R1:W2:Y:S01]  /*3600*/  @!UP1 SYNCS.EXCH.64 URZ, [UR5+0x18000], UR8 ;  /* 0x0180000805ff95b2 */ /* 0x0042a20008000100 */
[----:B------:R-:W-:Y:S01]  /*3610*/  UISETP.NE.U32.AND UP0, UPT, UR6, URZ, UPT ;  /* 0x000000ff0600728c */ /* 0x000fe2000bf05070 */
[----:B------:R-:W-:-:S02]  /*3620*/  R2UR UR7, R160 ;  /* 0x00000000a00772ca */ /* 0x000fc400000e0000 */
[----:B0-----:R-:W-:Y:S01]  /*3630*/  LOP3.LUT R4, R162, 0x7f, RZ, 0xc0, !PT ;  /* 0x0000007fa2047812 */ /* 0x001fe200078ec0ff */
[----:B--2---:R-:W-:Y:S06]  /*3640*/  BAR.SYNC.DEFER_BLOCKING 0x0 ;  /* 0x0000000000007b1d */ /* 0x004fec0000010000 */
[----:B-1----:R-:W-:Y:S06]  /*3650*/  BRA.U UP0, `(.L_x_6) ;  /* 0x00000005006c7547 */ /* 0x002fec000b800000 */
[----:B------:R-:W-:Y:S02]  /*3660*/  USHF.R.U32.HI UR10, URZ, 0x4, UR5 ;  /* 0x00000004ff0a7899 */ /* 0x000fe40008011605 */
[----:B------:R-:W-:Y:S02]  /*3670*/  UIADD3 UR9, UPT, UPT, UR5, 0x10000, URZ ;  /* 0x0001000005097890 */ /* 0x000fe4000fffe0ff */
[----:B------:R-:W-:Y:S02]  /*3680*/  USGXT.U32 UR10, UR10, 0xe ;  /* 0x0000000e0a0a789a */ /* 0x000fe40008000000 */
[----:B------:R-:W-:Y:S02]  /*3690*/  USHF.R.U32.HI UR9, URZ, 0x4, UR9 ;  /* 0x00000004ff097899 */ /* 0x000fe40008011609 */
[----:B------:R-:W-:Y:S02]  /*36a0*/  UIADD3 UR42, UP0, UPT, UR10, 0x2, URZ ;  /* 0x000000020a2a7890 */ /* 0x000fe4000ff1e0ff */
[----:B------:R-:W-:Y:S01]  /*36b0*/  USGXT.U32 UR50, UR9, 0xe ;  /* 0x0000000e0932789a */ /* 0x000fe20008000000 */
[----:B------:R-:W-:Y:S01]  /*36c0*/  UMOV UR8, URZ ;  /* 0x000000ff00087c82 */ /* 0x000fe20008000000 */
[----:B------:R-:W-:Y:S01]  /*36d0*/  UMOV UR11, URZ ;  /* 0x000000ff000b7c82 */ /* 0x000fe20008000000 */
[----:B------:R-:W-:-:S02]  /*36e0*/  UIADD3.X UR43, UPT, UPT, UR8, 0x40004040, URZ, UP0, !UPT ;  /* 0x40004040082b7890 */ /* 0x000fc400087fe4ff */
[----:B------:R-:W-:Y:S02]  /*36f0*/  UIADD3 UR46, UP0, UPT, UR50, 0x4000080, URZ ;  /* 0x04000080322e7890 */ /* 0x000fe4000ff1e0ff */
[----:B------:R-:W-:Y:S02]  /*3700*/  ULOP3.LUT UR50, UR50, 0x4000000, URZ, 0xfc, !UPT ;  /* 0x0400000032327892 */ /* 0x000fe4000f8efcff */
[----:B------:R-:W-:Y:S02]  /*3710*/  UIADD3.X UR47, UPT, UPT, UR11, 0x40004040, URZ, UP0, !UPT ;  /* 0x400040400b2f7890 */ /* 0x000fe400087fe4ff */
[----:B------:R-:W-:Y:S02]  /*3720*/  UIADD3.64 UR52, UPT, UPT, UR42, 0x2, URZ ;  /* 0x000000022a347897 */ /* 0x000fe4000fffe0ff */
[----:B------:R-:W-:Y:S02]  /*3730*/  UIADD3.64 UR66, UPT, UPT, UR46, 0x80, URZ ;  /* 0x000000802e427897 */ /* 0x000fe4000fffe0ff */
[----:B------:R-:W-:-:S02]  /*3740*/  UIADD3.64 UR54, UPT, UPT, UR42, 0x4, URZ ;  /* 0x000000042a367897 */ /* 0x000fc4000fffe0ff */
[----:B------:R-:W-:Y:S01]  /*3750*/  UIADD3.64 UR70, UPT, UPT, UR46, 0x100, URZ ;  /* 0x000001002e467897 */ /* 0x000fe2000fffe0ff */
[----:B------:R-:W-:Y:S01]  /*3760*/  UMOV UR34, 0x0 ;  /* 0x0000000000227882 */ /* 0x000fe20000000000 */
[----:B------:R-:W-:Y:S01]  /*3770*/  UMOV UR35, 0x8210490 ;  /* 0x0821049000237882 */ /* 0x000fe20000000000 */
[----:B------:R-:W-:Y:S01]  /*3780*/  UMOV UR11, 0x40004040 ;  /* 0x40004040000b7882 */ /* 0x000fe20000000000 */
[----:B------:R-:W-:Y:S01]  /*3790*/  UMOV UR51, 0x40004040 ;  /* 0x4000404000337882 */ /* 0x000fe20000000000 */
[----:B------:R-:W-:Y:S01]  /*37a0*/  UMOV UR28, 0x0 ;  /* 0x00000000001c7882 */ /* 0x000fe20000000000 */
[----:B------:R-:W-:Y:S01]  /*37b0*/  UMOV UR29, 0x8210490 ;  /* 0x08210490001d7882 */ /* 0x000fe20000000000 */
[----:B------:R-:W-:Y:S01]  /*37c0*/  UMOV UR32, 0x0 ;  /* 0x0000000000207882 */ /* 0x000fe20000000000 */
[----:B------:R-:W-:Y:S01]  /*37d0*/  UMOV UR33, 0x8210490 ;  /* 0x0821049000217882 */ /* 0x000fe20000000000 */
[----:B------:R0:W-:Y:S01]  /*37e0*/  UTCHMMA gdesc[UR10], gdesc[UR50], tmem[UR7], tmem[UR34], idesc[UR35], !UPT ;  /* 0x00ff22320a0075ea */ /* 0x0001e2000f800007 */
[----:B------:R-:W-:-:S02]  /*37f0*/  UIADD3.64 UR56, UPT, UPT, UR42, 0x7fe, URZ ;  /* 0x000007fe2a387897 */ /* 0x000fc4000fffe0ff */
[----:B------:R-:W-:Y:S01]  /*3800*/  UTCHMMA gdesc[UR42], gdesc[UR46], tmem[UR7], tmem[UR28], idesc[UR29], UPT ;  /* 0x00ff1c2e2a0075ea */ /* 0x000fe2000b800007 */
[----:B------:R-:W-:Y:S01]  /*3810*/  UMOV UR20, 0x0 ;  /* 0x0000000000147882 */ /* 0x000fe20000000000 */
[----:B------:R-:W-:Y:S01]  /*3820*/  UMOV UR21, 0x8210490 ;  /* 0x0821049000157882 */ /* 0x000fe20000000000 */
[----:B------:R1:W-:Y:S01]  /*3830*/  UTCHMMA gdesc[UR52], gdesc[UR66], tmem[UR7], tmem[UR32], idesc[UR33], UPT ;  /* 0x00ff2042340075ea */ /* 0x0003e2000b800007 */
[----:B------:R-:W-:Y:S01]  /*3840*/  UIADD3.64 UR58, UPT, UPT, UR42, 0x800, URZ ;  /* 0x000008002a3a7897 */ /* 0x000fe2000fffe0ff */
[----:B------:R2:W-:Y:S01]  /*3850*/  UTCHMMA gdesc[UR54], gdesc[UR70], tmem[UR7], tmem[UR20], idesc[UR21], UPT ;  /* 0x00ff1446360075ea */ /* 0x0005e2000b800007 */
[----:B------:R-:W-:Y:S02]  /*3860*/  UIADD3.64 UR60, UPT, UPT, UR42, 0x802, URZ ;  /* 0x000008022a3c7897 */ /* 0x000fe4000fffe0ff */
[----:B0-----:R-:W-:Y:S02]  /*3870*/  UIADD3.64 UR34, UPT, UPT, UR46, 0x180, URZ ;  /* 0x000001802e227897 */ /* 0x001fe4000fffe0ff */
[----:B------:R-:W-:-:S02]  /*3880*/  UIADD3.64 UR62, UPT, UPT, UR42, 0x804, URZ ;  /* 0x000008042a3e7897 */ /* 0x000fc4000fffe0ff */
[----:B------:R-:W-:Y:S02]  /*3890*/  UIADD3 UR77, UPT, UPT, UR7, 0x80, URZ ;  /* 0x00000080074d7890 */ /* 0x000fe4000fffe0ff */
[----:B-1----:R-:W-:Y:S02]  /*38a0*/  UIADD3.64 UR52, UPT, UPT, UR46, 0x200, URZ ;  /* 0x000002002e347897 */ /* 0x002fe4000fffe0ff */
[----:B------:R-:W-:Y:S02]  /*38b0*/  UIADD3.64 UR32, UPT, UPT, UR46, 0x280, URZ ;  /* 0x000002802e207897 */ /* 0x000fe4000fffe0ff */
[----:B--2---:R-:W-:Y:S02]  /*38c0*/  UIADD3.64 UR54, UPT, UPT, UR46, 0x300, URZ ;  /* 0x000003002e367897 */ /* 0x004fe4000fffe0ff */
[----:B------:R-:W-:Y:S02]  /*38d0*/  UIADD3.64 UR64, UPT, UPT, UR42, 0x3fe, URZ ;  /* 0x000003fe2a407897 */ /* 0x000fe4000fffe0ff */
[----:B------:R-:W-:-:S02]  /*38e0*/  UIADD3 UR76, UPT, UPT, UR7, 0x80, URZ ;  /* 0x00000080074c7890 */ /* 0x000fc4000fffe0ff */
[----:B------:R-:W-:Y:S01]  /*38f0*/  UIADD3.64 UR68, UPT, UPT, UR42, 0x400, URZ ;  /* 0x000004002a447897 */ /* 0x000fe2000fffe0ff */
[----:B------:R-:W-:Y:S01]  /*3900*/  UMOV UR26, 0x0 ;  /* 0x00000000001a7882 */ /* 0x000fe20000000000 */
[----:B------:R-:W-:Y:S01]  /*3910*/  UMOV UR27, 0x8210490 ;  /* 0x08210490001b7882 */ /* 0x000fe20000000000 */
[----:B------:R-:W-:Y:S02]  /*3920*/  UIADD3 UR75, UPT, UPT, UR7, 0x80, URZ ;  /* 0x00000080074b7890 */ /* 0x000fe4000fffe0ff */
[----:B------:R0:W-:Y:S01]  /*3930*/  UTCHMMA gdesc[UR56], gdesc[UR34], tmem[UR7], tmem[UR26], idesc[UR27], UPT ;  /* 0x00ff1a22380075ea */ /* 0x0001e2000b800007 */
[----:B------:R-:W-:Y:S02]  /*3940*/  UIADD3.64 UR10, UPT, UPT, UR42, 0x402, URZ ;  /* 0x000004022a0a7897 */ /* 0x000fe4000fffe0ff */
[----:B------:R-:W-:Y:S02]  /*3950*/  UIADD3 UR74, UPT, UPT, UR7, 0x80, URZ ;  /* 0x00000080074a7890 */ /* 0x000fe4000fffe0ff */
[----:B------:R-:W-:Y:S01]  /*3960*/  UIADD3.64 UR28, UPT, UPT, UR42, 0x404, URZ ;  /* 0x000004042a1c7897 */ /* 0x000fe2000fffe0ff */
[----:B------:R-:W-:Y:S01]  /*3970*/  UMOV UR14, 0x0 ;  /* 0x00000000000e7882 */ /* 0x000fe20000000000 */
[----:B------:R-:W-:Y:S01]  /*3980*/  UMOV UR15, 0x8210490 ;  /* 0x08210490000f7882 */ /* 0x000fe20000000000 */
[----:B------:R-:W-:-:S02]  /*3990*/  UIADD3 UR73, UPT, UPT, UR7, 0x80, URZ ;  /* 0x0000008007497890 */ /* 0x000fc4000fffe0ff */
[----:B------:R1:W-:Y:S01]  /*39a0*/  UTCHMMA gdesc[UR58], gdesc[UR52], tmem[UR7], tmem[UR14], idesc[UR15], UPT ;  /* 0x00ff0e343a0075ea */ /* 0x0003e2000b800007 */
[----:B------:R-:W-:Y:S01]  /*39b0*/  UIADD3.64 UR20, UPT, UPT, UR42, 0xbfe, URZ ;  /* 0x00000bfe2a147897 */ /* 0x000fe2000fffe0ff */
[----:B------:R-:W-:Y:S01]  /*39c0*/  UMOV UR24, 0x0 ;  /* 0x0000000000187882 */ /* 0x000fe20000000000 */
[----:B------:R-:W-:Y:S01]  /*39d0*/  UMOV UR25, 0x8210490 ;  /* 0x0821049000197882 */ /* 0x000fe20000000000 */
[----:B------:R-:W-:Y:S02]  /*39e0*/  UIADD3 UR72, UPT, UPT, UR7, 0x80, URZ ;  /* 0x0000008007487890 */ /* 0x000fe4000fffe0ff */
[----:B------:R1:W-:Y:S01]  /*39f0*/  UTCHMMA gdesc[UR60], gdesc[UR32], tmem[UR7], tmem[UR24], idesc[UR25], UPT ;  /* 0x00ff18203c0075ea */ /* 0x0003e2000b800007 */
[----:B0-----:R-:W-:Y:S01]  /*3a00*/  UIADD3.64 UR56, UPT, UPT, UR42, 0xc00, URZ ;  /* 0x00000c002a387897 */ /* 0x001fe2000fffe0ff */
[----:B------:R-:W-:Y:S01]  /*3a10*/  UMOV UR38, 0x0 ;  /* 0x0000000000267882 */ /* 0x000fe20000000000 */
[----:B------:R-:W-:Y:S01]  /*3a20*/  UMOV UR39, 0x8210490 ;  /* 0x0821049000277882 */ /* 0x000fe20000000000 */
[----:B------:R-:W-:-:S02]  /*3a30*/  UIADD3 UR9, UPT, UPT, UR7, 0x80, URZ ;  /* 0x0000008007097890 */ /* 0x000fc4000fffe0ff */
[----:B------:R1:W-:Y:S01]  /*3a40*/  UTCHMMA gdesc[UR62], gdesc[UR54], tmem[UR7], tmem[UR38], idesc[UR39], UPT ;  /* 0x00ff26363e0075ea */ /* 0x0003e2000b800007 */
[----:B------:R-:W-:Y:S01]  /*3a50*/  UIADD3.64 UR26, UPT, UPT, UR42, 0xc02, URZ ;  /* 0x00000c022a1a7897 */ /* 0x000fe2000fffe0ff */
[----:B------:R-:W-:Y:S01]  /*3a60*/  UMOV UR22, 0x0 ;  /* 0x0000000000167882 */ /* 0x000fe20000000000 */
[----:B------:R-:W-:Y:S01]  /*3a70*/  UMOV UR23, 0x8210490 ;  /* 0x0821049000177882 */ /* 0x000fe20000000000 */
[----:B------:R-:W-:Y:S01]  /*3a80*/  UIADD3 UR8, UPT, UPT, UR7, 0x80, URZ ;  /* 0x0000008007087890 */ /* 0x000fe2000fffe0ff */
[----:B------:R1:W-:Y:S01]  /*3a90*/  UTCHMMA gdesc[UR64], gdesc[UR50], tmem[UR77], tmem[UR22], idesc[UR23], !UPT ;  /* 0x00ff1632400075ea */ /* 0x0003e2000f80004d */
[----:B------:R-:W-:Y:S01]  /*3aa0*/  UIADD3.64 UR42, UPT, UPT, UR42, 0xc04, URZ ;  /* 0x00000c042a2a7897 */ /* 0x000fe2000fffe0ff */
[----:B------:R-:W-:Y:S01]  /*3ab0*/  UMOV UR16, 0x0 ;  /* 0x0000000000107882 */ /* 0x000fe20000000000 */
[----:B------:R-:W-:Y:S01]  /*3ac0*/  UMOV UR17, 0x8210490 ;  /* 0x0821049000117882 */ /* 0x000fe20000000000 */
[----:B------:R-:W-:Y:S01]  /*3ad0*/  UMOV UR18, 0x0 ;  /* 0x0000000000127882 */ /* 0x000fe20000000000 */
[----:B------:R-:W-:Y:S01]  /*3ae0*/  UMOV UR19, 0x8210490 ;  /* 0x0821049000137882 */ /* 0x000fe20000000000 */
[----:B------:R-:W-:Y:S01]  /*3af0*/  UMOV UR36, 0x0 ;  /* 0x0000000000247882 */ /* 0x000fe20000000000 */
[----:B------:R-:W-:Y:S01]  /*3b00*/  UMOV UR37, 0x8210490 ;  /* 0x0821049000257882 */ /* 0x000fe20000000000 */
[----:B------:R1:W-:Y:S01]  /*3b10*/  UTCHMMA gdesc[UR68], gdesc[UR46], tmem[UR76], tmem[UR16], idesc[UR17], UPT ;  /* 0x00ff102e440075ea */ /* 0x0003e2000b80004c */
        /* <DEDUP_REMOVED lines=12> */
[----:B------:R1:W-:Y:S01]  /*3be0*/  UTCHMMA gdesc[UR26], gdesc[UR32], tmem[UR9], tmem[UR44], idesc[UR45], UPT ;  /* 0x00ff2c201a0075ea */ /* 0x0003e2000b800009 */
[----:B------:R1:W-:Y:S01]  /*3bf0*/  UTCHMMA gdesc[UR42], gdesc[UR54], tmem[UR8], tmem[UR48], idesc[UR49], UPT ;  /* 0x00ff30362a0075ea */ /* 0x0003e2000b800008 */
[----:B------:R-:W-:Y:S01]  /*3c00*/  NOP ;  /* 0x0000000000007918 */ /* 0x000fe20000000000 */
.L_x_6:
[----:B------:R-:W-:Y:S01]  /*3c10*/  ELECT P0, URZ, PT ;  /* 0x0000000000ff782f */ /* 0x000fe20003800000 */
[----:B-1----:R-:W-:-:S03]  /*3c20*/  UIADD3 UR8, UPT, UPT, UR5, 0x18000, URZ ;  /* 0x0001800005087890 */ /* 0x002fc6000fffe0ff */
[----:B------:R-:W-:Y:S01]  /*3c30*/  ISETP.LT.U32.AND P0, PT, R4, 0x20, P0 ;  /* 0x000000200400780c */ /* 0x000fe20000701070 */
[----:B------:R-:W-:Y:S01]  /*3c40*/  UMOV UR9, URZ ;  /* 0x000000ff00097c82 */ /* 0x000fe20008000000 */
[----:B------:R-:W-:-:S04]  /*3c50*/  USHF.L.U32 UR6, UR6, 0x15, URZ ;  /* 0x0000001506067899 */ /* 0x000fc800080006ff */
[----:B------:R-:W-:-:S04]  /*3c60*/  ULOP3.LUT UR6, UR6, 0x600000, URZ, 0xc0, !UPT ;  /* 0x0060000006067892 */ /* 0x000fc8000f8ec0ff */
[----:B------:R-:W-:-:S03]  /*3c70*/  UIADD3 UR6, UPT, UPT, UR7, UR6, URZ ;  /* 0x0000000607067290 */ /* 0x000fc6000fffe0ff */
[----:B------:R-:W-:Y:S01]  /*3c80*/  VOTEU.ANY UP0, P0 ;  /* 0x0000000000ff7886 */ /* 0x000fe20000000100 */
[----:B------:R-:W-:-:S04]  /*3c90*/  VOTEU.ANY UP1, P0 ;  /* 0x0000000000ff7886 */ /* 0x000fc80000020100 */
[----:B------:R-:W-:Y:S02]  /*3ca0*/  @UP0 UMOV UR8, UR8 ;  /* 0x0000000800080c82 */ /* 0x000fe40008000000 */
[----:B------:R0:W-:Y:S01]  /*3cb0*/  @UP1 UTCBAR [UR8], URZ ;  /* 0x000000ff080013e9 */ /* 0x0001e200080000ff */
[----:B------:R-:W-:Y:S06]  /*3cc0*/  BAR.SYNC.DEFER_BLOCKING 0x0 ;  /* 0x0000000000007b1d */ /* 0x000fec0000010000 */
[----:B------:R-:W1:Y:S02]  /*3cd0*/  SYNCS.PHASECHK.TRANS64.TRYWAIT P0, [UR5+0x18000], RZ ;  /* 0x018000ffff0075a7 */ /* 0x000e640008001105 */
[----:B01----:R-:W-:Y:S05]  /*3ce0*/  @!P0 BRA `(.L_x_7) ;  /* 0x0000002c003c8947 */ /* 0x003fea0003800000 */
.L_x_11:
[----:B------:R-:W-:Y:S06]  /*3cf0*/  BAR.SYNC.DEFER_BLOCKING 0x0 ;  /* 0x0000000000007b1d */ /* 0x000fec0000010000 */
[----:B------:R-:W0:Y:S01]  /*3d00*/  LDCU.64 UR8, c[0x0][0x390] ;  /* 0x00007200ff0877ac */ /* 0x000e220008000a00 */
[----:B------:R-:W1:Y:S01]  /*3d10*/  LDTM.x64 R68, tmem[UR6] ;  /* 0x00000006004479ee */ /* 0x000e620008340000 */
[----:B------:R-:W2:Y:S01]  /*3d20*/  LDTM.x64 R132, tmem[UR6+0x40] ;  /* 0x00004006008479ee */ /* 0x000ea20008340000 */
[----:B------:R-:W3:Y:S01]  /*3d30*/  S2R R198, SR_TID.X ;  /* 0x0000000000c67919 */ /* 0x000ee20000002100 */
[----:B------:R-:W4:Y:S01]  /*3d40*/  LDCU.64 UR10, c[0x0][0x390] ;  /* 0x00007200ff0a77ac */ /* 0x000f220008000a00 */
[----:B------:R-:W5:Y:S01]  /*3d50*/  @!P2 SYNCS.CCTL.IV [UR5+0x18000] ;  /* 0x01800000ff00a9b1 */ /* 0x000f620008000005 */
[----:B-1----:R-:W-:Y:S01]  /*3d60*/  IMAD.MOV.U32 R66, RZ, RZ, R69 ;  /* 0x000000ffff427224 */ /* 0x002fe200078e0045 */
[----:B--2---:R-:W-:Y:S01]  /*3d70*/  STL.64 [R1+0x130], R194 ;  /* 0x000130c201007387 */ /* 0x004fe20000100a00 */
[----:B------:R-:W-:Y:S01]  /*3d80*/  MOV R64, R71 ;  /* 0x0000004700407202 */ /* 0x000fe20000000f00 */
[----:B------:R-:W-:Y:S01]  /*3d90*/  IMAD.MOV.U32 R67, RZ, RZ, R68 ;  /* 0x000000ffff437224 */ /* 0x000fe200078e0044 */
[----:B------:R-:W-:Y:S01]  /*3da0*/  MOV R60, R75 ;  /* 0x0000004b003c7202 */ /* 0x000fe20000000f00 */
[----:B------:R-:W-:Y:S01]  /*3db0*/  STL.64 [R1+0x128], R192 ;  /* 0x000128c001007387 */ /* 0x000fe20000100a00 */
[----:B------:R-:W-:Y:S01]  /*3dc0*/  IMAD.MOV.U32 R65, RZ, RZ, R70 ;  /* 0x000000ffff417224 */ /* 0x000fe200078e0046 */
[----:B------:R-:W-:Y:S01]  /*3dd0*/  MOV R56, R79 ;  /* 0x0000004f00387202 */ /* 0x000fe20000000f00 */
[----:B------:R-:W-:Y:S01]  /*3de0*/  IMAD.MOV.U32 R63, RZ, RZ, R72 ;  /* 0x000000ffff3f7224 */ /* 0x000fe200078e0048 */
[----:B------:R-:W-:Y:S01]  /*3df0*/  STL.64 [R1+0x120], R190 ;  /* 0x000120be01007387 */ /* 0x000fe20000100a00 */
[C---:B---3--:R-:W-:Y:S01]  /*3e00*/  IMAD.SHL.U32 R0, R198.reuse, 0x10, RZ ;  /* 0x00000010c6007824 */ /* 0x048fe200078e00ff */
[----:B------:R-:W-:Y:S01]  /*3e10*/  LOP3.LUT R197, R198, 0x7, RZ, 0xc0, !PT ;  /* 0x00000007c6c57812 */ /* 0x000fe200078ec0ff */
[----:B------:R-:W-:Y:S01]  /*3e20*/  IMAD.MOV.U32 R62, RZ, RZ, R73 ;  /* 0x000000ffff3e7224 */ /* 0x000fe200078e0049 */
[----:B------:R-:W-:Y:S01]  /*3e30*/  STL.64 [R1+0x118], R188 ;  /* 0x000118bc01007387 */ /* 0x000fe20000100a00 */
[----:B------:R-:W-:Y:S01]  /*3e40*/  SHF.R.S32.HI R196, RZ, 0x3, R198 ;  /* 0x00000003ffc47819 */ /* 0x000fe200000114c6 */
[----:B------:R-:W-:Y:S01]  /*3e50*/  IMAD.MOV.U32 R61, RZ, RZ, R74 ;  /* 0x000000ffff3d7224 */ /* 0x000fe200078e004a */
[----:B------:R-:W-:Y:S01]  /*3e60*/  LOP3.LUT R0, R0, 0x7f0, RZ, 0xc0, !PT ;  /* 0x000007f000007812 */ /* 0x000fe200078ec0ff */
[----:B------:R-:W-:Y:S01]  /*3e70*/  STL.64 [R1+0x110], R186 ;  /* 0x000110ba01007387 */ /* 0x000fe20000100a00 */
[----:B------:R-:W-:Y:S01]  /*3e80*/  IMAD.MOV.U32 R59, RZ, RZ, R76 ;  /* 0x000000ffff3b7224 */ /* 0x000fe200078e004c */
[----:B------:R-:W-:Y:S01]  /*3e90*/  MOV R52, R83 ;  /* 0x0000005300347202 */ /* 0x000fe20000000f00 */
[----:B------:R-:W-:Y:S01]  /*3ea0*/  IMAD.MOV.U32 R58, RZ, RZ, R77 ;  /* 0x000000ffff3a7224 */ /* 0x000fe200078e004d */
        /* <DEDUP_REMOVED lines=40> */
[----:B------:R1:W-:Y:S01]  /*4130*/  STL.64 [R1+0xb8], R164 ;  /* 0x0000b8a401007387 */ /* 0x0003e20000100a00 */
        /* <DEDUP_REMOVED lines=9> */
[----:B------:R-:W-:Y:S01]  /*41d0*/  SGXT R196, R196, 0x1 ;  /* 0x00000001c4c4781a */ /* 0x000fe20000000200 */
[----:B------:R-:W-:Y:S01]  /*41e0*/  IMAD.MOV.U32 R23, RZ, RZ, R112 ;  /* 0x000000ffff177224 */ /* 0x000fe200078e0070 */
[----:B------:R-:W-:Y:S01]  /*41f0*/  STL.64 [R1+0xa0], R158 ;  /* 0x0000a09e01007387 */ /* 0x000fe20000100a00 */
[----:B------:R-:W-:Y:S01]  /*4200*/  IMAD.MOV.U32 R22, RZ, RZ, R113 ;  /* 0x000000ffff167224 */ /* 0x000fe200078e0071 */
[----:B------:R-:W-:Y:S01]  /*4210*/  LOP3.LUT R196, R3, 0x2040, R196, 0xf8, !PT ;  /* 0x0000204003c47812 */ /* 0x000fe200078ef8c4 */
[----:B------:R-:W-:Y:S01]  /*4220*/  IMAD.MOV.U32 R21, RZ, RZ, R114 ;  /* 0x000000ffff157224 */ /* 0x000fe200078e0072 */
[----:B------:R3:W-:Y:S01]  /*4230*/  STL.64 [R1+0x98], R156 ;  /* 0x0000989c01007387 */ /* 0x0007e20000100a00 */
[----:B------:R-:W-:Y:S01]  /*4240*/  IMAD.MOV.U32 R19, RZ, RZ, R116 ;  /* 0x000000ffff137224 */ /* 0x000fe200078e0074 */
[----:B-1----:R-:W-:Y:S01]  /*4250*/  MOV R165, R34 ;  /* 0x0000002200a57202 */ /* 0x002fe20000000f00 */
[----:B------:R-:W-:Y:S01]  /*4260*/  IMAD.MOV.U32 R18, RZ, RZ, R117 ;  /* 0x000000ffff127224 */ /* 0x000fe200078e0075 */
[----:B------:R-:W-:Y:S01]  /*4270*/  STL.64 [R1+0x90], R154 ;  /* 0x0000909a01007387 */ /* 0x000fe20000100a00 */
[----:B------:R-:W-:Y:S01]  /*4280*/  IMAD.MOV.U32 R17, RZ, RZ, R118 ;  /* 0x000000ffff117224 */ /* 0x000fe200078e0076 */
[----:B--2---:R-:W-:Y:S01]  /*4290*/  MOV R161, R38 ;  /* 0x0000002600a17202 */ /* 0x004fe20000000f00 */
[----:B------:R-:W-:Y:S01]  /*42a0*/  IMAD.MOV.U32 R15, RZ, RZ, R120 ;  /* 0x000000ffff0f7224 */ /* 0x000fe200078e0078 */
[----:B------:R1:W-:Y:S01]  /*42b0*/  STL.64 [R1+0x88], R152 ;  /* 0x0000889801007387 */ /* 0x0003e20000100a00 */
[----:B------:R-:W-:Y:S01]  /*42c0*/  IMAD.MOV.U32 R14, RZ, RZ, R121 ;  /* 0x000000ffff0e7224 */ /* 0x000fe200078e0079 */
[----:B------:R-:W-:Y:S01]  /*42d0*/  MOV R169, R30 ;  /* 0x0000001e00a97202 */ /* 0x000fe20000000f00 */
[----:B------:R-:W-:Y:S01]  /*42e0*/  IMAD.MOV.U32 R13, RZ, RZ, R122 ;  /* 0x000000ffff0d7224 */ /* 0x000fe200078e007a */
[----:B------:R-:W-:Y:S01]  /*42f0*/  STL.64 [R1+0x80], R150 ;  /* 0x0000809601007387 */ /* 0x000fe20000100a00 */
[----:B------:R-:W-:Y:S01]  /*4300*/  IMAD.MOV.U32 R11, RZ, RZ, R124 ;  /* 0x000000ffff0b7224 */ /* 0x000fe200078e007c */
[----:B---3--:R-:W-:Y:S01]  /*4310*/  MOV R157, R42 ;  /* 0x0000002a009d7202 */ /* 0x008fe20000000f00 */
[----:B------:R-:W-:Y:S01]  /*4320*/  IMAD.MOV.U32 R10, RZ, RZ, R125 ;  /* 0x000000ffff0a7224 */ /* 0x000fe200078e007d */
[----:B------:R2:W-:Y:S01]  /*4330*/  STL.64 [R1+0x78], R148 ;  /* 0x0000789401007387 */ /* 0x0005e20000100a00 */
[----:B------:R-:W-:Y:S01]  /*4340*/  IMAD.MOV.U32 R9, RZ, RZ, R126 ;  /* 0x000000ffff097224 */ /* 0x000fe200078e007e */
[----:B------:R-:W-:Y:S01]  /*4350*/  MOV R173, R26 ;  /* 0x0000001a00ad7202 */ /* 0x000fe20000000f00 */
[----:B------:R-:W-:Y:S01]  /*4360*/  IMAD.MOV.U32 R7, RZ, RZ, R128 ;  /* 0x000000ffff077224 */ /* 0x000fe200078e0080 */
[----:B------:R3:W-:Y:S01]  /*4370*/  STL.64 [R1+0x70], R146 ;  /* 0x0000709201007387 */ /* 0x0007e20000100a00 */
[----:B------:R-:W-:Y:S01]  /*4380*/  IMAD.MOV.U32 R6, RZ, RZ, R129 ;  /* 0x000000ffff067224 */ /* 0x000fe200078e0081 */
[----:B-1----:R-:W-:Y:S01]  /*4390*/  MOV R153, R46 ;  /* 0x0000002e00997202 */ /* 0x002fe20000000f00 */
[----:B------:R-:W-:Y:S01]  /*43a0*/  IMAD.MOV.U32 R5, RZ, RZ, R130 ;  /* 0x000000ffff057224 */ /* 0x000fe200078e0082 */
[----:B------:R1:W-:Y:S01]  /*43b0*/  STL.64 [R1+0x68], R144 ;  /* 0x0000689001007387 */ /* 0x0003e20000100a00 */
[----:B------:R-:W-:Y:S01]  /*43c0*/  IMAD R0, R197, 0x800, R0 ;  /* 0x00000800c5007824 */ /* 0x000fe200078e0200 */
[----:B------:R-:W-:Y:S01]  /*43d0*/  MOV R177, R22 ;  /* 0x0000001600b17202 */ /* 0x000fe20000000f00 */
[----:B------:R-:W-:Y:S01]  /*43e0*/  IMAD R197, R2, 0x4, R197 ;  /* 0x0000000402c57824 */ /* 0x000fe200078e02c5 */
[----:B------:R0:W-:Y:S01]  /*43f0*/  STL.64 [R1+0x60], R142 ;  /* 0x0000608e01007387 */ /* 0x0001e20000100a00 */
[----:B--2---:R-:W-:Y:S01]  /*4400*/  IMAD.MOV.U32 R148, RZ, RZ, R51 ;  /* 0x000000ffff947224 */ /* 0x004fe200078e0033 */
[----:B------:R-:W-:Y:S01]  /*4410*/  MOV R149, R50 ;  /* 0x0000003200957202 */ /* 0x000fe20000000f00 */
[----:B------:R-:W-:Y:S01]  /*4420*/  IMAD.MOV.U32 R150, RZ, RZ, R49 ;  /* 0x000000ffff967224 */ /* 0x000fe200078e0031 */
[----:B------:R2:W-:Y:S01]  /*4430*/  STL.64 [R1+0x58], R140 ;  /* 0x0000588c01007387 */ /* 0x0005e20000100a00 */
[----:B---3--:R-:W-:Y:S01]  /*4440*/  IMAD.MOV.U32 R146, RZ, RZ, R53 ;  /* 0x000000ffff927224 */ /* 0x008fe200078e0035 */
[----:B------:R-:W-:Y:S01]  /*4450*/  MOV R181, R18 ;  /* 0x0000001200b57202 */ /* 0x000fe20000000f00 */
[----:B------:R-:W-:Y:S01]  /*4460*/  IMAD.MOV.U32 R147, RZ, RZ, R52 ;  /* 0x000000ffff937224 */ /* 0x000fe200078e0034 */
[----:B------:R3:W-:Y:S01]  /*4470*/  STL.64 [R1+0x50], R138 ;  /* 0x0000508a01007387 */ /* 0x0007e20000100a00 */
[----:B-1----:R-:W-:Y:S01]  /*4480*/  IMAD.MOV.U32 R144, RZ, RZ, R55 ;  /* 0x000000ffff907224 */ /* 0x002fe200078e0037 */
[----:B------:R-:W-:Y:S01]  /*4490*/  MOV R145, R54 ;  /* 0x0000003600917202 */ /* 0x000fe20000000f00 */
[----:B------:R-:W-:Y:S01]  /*44a0*/  IMAD.MOV.U32 R151, RZ, RZ, R48 ;  /* 0x000000ffff977224 */ /* 0x000fe200078e0030 */
[----:B------:R1:W-:Y:S01]  /*44b0*/  STL.64 [R1+0x48], R136 ;  /* 0x0000488801007387 */ /* 0x0003e20000100a00 */
[----:B0-----:R-:W-:Y:S01]  /*44c0*/  IMAD.MOV.U32 R142, RZ, RZ, R57 ;  /* 0x000000ffff8e7224 */ /* 0x001fe200078e0039 */
[----:B------:R-:W-:Y:S01]  /*44d0*/  MOV R185, R14 ;  /* 0x0000000e00b97202 */ /* 0x000fe20000000f00 */
[----:B------:R-:W-:Y:S01]  /*44e0*/  IMAD.MOV.U32 R143, RZ, RZ, R56 ;  /* 0x000000ffff8f7224 */ /* 0x000fe200078e0038 */
        /* <DEDUP_REMOVED lines=8> */
[----:B-1----:R-:W-:Y:S01]  /*4570*/  MOV R137, R62 ;  /* 0x0000003e00897202 */ /* 0x002fe20000000f00 */
[----:B------:R-:W-:Y:S01]  /*4580*/  IMAD.MOV.U32 R136, RZ, RZ, R63 ;  /* 0x000000ffff887224 */ /* 0x000fe200078e003f */
[----:B------:R-:W-:Y:S01]  /*4590*/  MOV R193, R6 ;  /* 0x0000000600c17202 */ /* 0x000fe20000000f00 */
[----:B------:R-:W-:Y:S01]  /*45a0*/  IMAD.MOV.U32 R154, RZ, RZ, R45 ;  /* 0x000000ffff9a7224 */ /* 0x000fe200078e002d */
[----:B------:R-:W-:Y:S01]  /*45b0*/  LDTM.x64 R68, tmem[UR6+0x80] ;  /* 0x00008006004479ee */ /* 0x000fe20008340000 */
[----:B0-----:R-:W-:Y:S01]  /*45c0*/  IMAD.MOV.U32 R134, RZ, RZ, R65 ;  /* 0x000000ffff867224 */ /* 0x001fe200078e0041 */
[C---:B------:R-:W-:Y:S01]  /*45d0*/  LOP3.LUT R215, R0.reuse, 0x10, RZ, 0x3c, !PT ;  /* 0x0000001000d77812 */ /* 0x040fe200078e3cff */
[----:B------:R-:W-:Y:S01]  /*45e0*/  IMAD.MOV.U32 R135, RZ, RZ, R64 ;  /* 0x000000ffff877224 */ /* 0x000fe200078e0040 */
[----:B--2---:R-:W-:Y:S01]  /*45f0*/  MOV R133, R66 ;  /* 0x0000004200857202 */ /* 0x004fe20000000f00 */
[----:B------:R-:W-:Y:S01]  /*4600*/  IMAD.MOV.U32 R132, RZ, RZ, R67 ;  /* 0x000000ffff847224 */ /* 0x000fe200078e0043 */
[C---:B------:R-:W-:Y:S01]  /*4610*/  LOP3.LUT R214, R0.reuse, 0x20, RZ, 0x3c, !PT ;  /* 0x0000002000d67812 */ /* 0x040fe200078e3cff */
[----:B------:R-:W-:Y:S01]  /*4620*/  IMAD.MOV.U32 R155, RZ, RZ, R44 ;  /* 0x000000ffff9b7224 */ /* 0x000fe200078e002c */
[C---:B------:R-:W-:Y:S01]  /*4630*/  LOP3.LUT R213, R0.reuse, 0x30, RZ, 0x3c, !PT ;  /* 0x0000003000d57812 */ /* 0x040fe200078e3cff */
[----:B------:R-:W-:Y:S01]  /*4640*/  IMAD.MOV.U32 R156, RZ, RZ, R43 ;  /* 0x000000ffff9c7224 */ /* 0x000fe200078e002b */
[C---:B------:R-:W-:Y:S01]  /*4650*/  LOP3.LUT R212, R0.reuse, 0x40, RZ, 0x3c, !PT ;  /* 0x0000004000d47812 */ /* 0x040fe200078e3cff */
[----:B------:R-:W-:Y:S01]  /*4660*/  IMAD.MOV.U32 R158, RZ, RZ, R41 ;  /* 0x000000ffff9e7224 */ /* 0x000fe200078e0029 */
[----:B------:R-:W-:Y:S01]  /*4670*/  LOP3.LUT R252, R0, 0x60, RZ, 0x3c, !PT ;  /* 0x0000006000fc7812 */ /* 0x000fe200078e3cff */
[----:B------:R-:W-:Y:S01]  /*4680*/  IMAD.MOV.U32 R159, RZ, RZ, R40 ;  /* 0x000000ffff9f7224 */ /* 0x000fe200078e0028 */
[----:B------:R-:W-:Y:S01]  /*4690*/  SHF.L.U32 R2, R198, 0x3, RZ ;  /* 0x00000003c6027819 */ /* 0x000fe200000006ff */
[----:B------:R-:W-:Y:S01]  /*46a0*/  IMAD.MOV.U32 R160, RZ, RZ, R39 ;  /* 0x000000ffffa07224 */ /* 0x000fe200078e0027 */
[----:B------:R-:W-:Y:S01]  /*46b0*/  STL [R1+0x30], R215 ;  /* 0x000030d701007387 */ /* 0x000fe20000100800 */
[----:B------:R-:W-:Y:S01]  /*46c0*/  IMAD.MOV.U32 R162, RZ, RZ, R37 ;  /* 0x000000ffffa27224 */ /* 0x000fe200078e0025 */
[----:B------:R-:W-:Y:S01]  /*46d0*/  LOP3.LUT R2, R2, 0x80, RZ, 0xc0, !PT ;  /* 0x0000008002027812 */ /* 0x000fe200078ec0ff */
[----:B------:R-:W-:Y:S01]  /*46e0*/  IMAD.MOV.U32 R163, RZ, RZ, R36 ;  /* 0x000000ffffa37224 */ /* 0x000fe200078e0024 */
[----:B------:R-:W-:Y:S01]  /*46f0*/  STL [R1+0x2c], R214 ;  /* 0x00002cd601007387 */ /* 0x000fe20000100800 */
[----:B------:R-:W-:-:S02]  /*4700*/  IMAD.MOV.U32 R164, RZ, RZ, R35 ;  /* 0x000000ffffa47224 */ /* 0x000fc400078e0023 */
[----:B------:R-:W-:Y:S01]  /*4710*/  IMAD.MOV.U32 R166, RZ, RZ, R33 ;  /* 0x000000ffffa67224 */ /* 0x000fe200078e0021 */
[----:B------:R-:W-:Y:S01]  /*4720*/  STL [R1+0x28], R213 ;  /* 0x000028d501007387 */ /* 0x000fe20000100800 */
[----:B------:R-:W-:Y:S02]  /*4730*/  IMAD.MOV.U32 R167, RZ, RZ, R32 ;  /* 0x000000ffffa77224 */ /* 0x000fe400078e0020 */
[----:B------:R-:W-:Y:S01]  /*4740*/  IMAD.MOV.U32 R168, RZ, RZ, R31 ;  /* 0x000000ffffa87224 */ /* 0x000fe200078e001f */
[----:B------:R-:W-:Y:S01]  /*4750*/  STL [R1+0x24], R212 ;  /* 0x000024d401007387 */ /* 0x000fe20000100800 */
[----:B------:R-:W-:Y:S02]  /*4760*/  IMAD.MOV.U32 R170, RZ, RZ, R29 ;  /* 0x000000ffffaa7224 */ /* 0x000fe400078e001d */
[----:B------:R-:W-:Y:S02]  /*4770*/  IMAD.MOV.U32 R171, RZ, RZ, R28 ;  /* 0x000000ffffab7224 */ /* 0x000fe400078e001c */
[----:B------:R-:W-:-:S02]  /*4780*/  IMAD.MOV.U32 R172, RZ, RZ, R27 ;  /* 0x000000ffffac7224 */ /* 0x000fc400078e001b */
[----:B------:R-:W-:Y:S02]  /*4790*/  IMAD.MOV.U32 R174, RZ, RZ, R25 ;  /* 0x000000ffffae7224 */ /* 0x000fe400078e0019 */
[----:B------:R-:W-:Y:S02]  /*47a0*/  IMAD.MOV.U32 R175, RZ, RZ, R24 ;  /* 0x000000ffffaf7224 */ /* 0x000fe400078e0018 */
[----:B------:R-:W-:Y:S02]  /*47b0*/  IMAD.MOV.U32 R176, RZ, RZ, R23 ;  /* 0x000000ffffb07224 */ /* 0x000fe400078e0017 */
        /* <DEDUP_REMOVED lines=14> */
[----:B------:R-:W-:Y:S01]  /*48a0*/  IMAD.SHL.U32 R3, R197, 0x10, RZ ;  /* 0x00000010c5037824 */ /* 0x000fe200078e00ff */
[----:B------:R-:W0:Y:S01]  /*48b0*/  LDTM.x64 R4, tmem[UR6+0xc0] ;  /* 0x0000c006000479ee */ /* 0x000e220008340000 */
[----:B------:R-:W-:Y:S01]  /*48c0*/  NOP ;  /* 0x0000000000007918 */ /* 0x000fe20000000000 */
[----:B-----5:R1:W-:Y:S02]  /*48d0*/  STS.128 [R0+UR5], R132 ;  /* 0x0000008400007988 */ /* 0x0203e40008000c05 */
[----:B------:R-:W-:-:S02]  /*48e0*/  LOP3.LUT R197, R196, R3, RZ, 0x3c, !PT ;  /* 0x00000003c4c57212 */ /* 0x000fc400078e3cff */
[----:B------:R-:W-:Y:S01]  /*48f0*/  STS.128 [R215+UR5], R136 ;  /* 0x00000088d7007988 */ /* 0x000fe20008000c05 */
[C---:B------:R-:W-:Y:S02]  /*4900*/  LOP3.LUT R3, R0.reuse, 0x70, RZ, 0x3c, !PT ;  /* 0x0000007000037812 */ /* 0x040fe400078e3cff */
[----:B------:R-:W-:Y:S01]  /*4910*/  IADD3 R2, PT, PT, R197, UR5, R2 ;  /* 0x00000005c5027c10 */ /* 0x000fe2000fffe002 */
[----:B------:R-:W-:Y:S04]  /*4920*/  STS.128 [R214+UR5], R140 ;  /* 0x0000008cd6007988 */ /* 0x000fe80008000c05 */
[----:B------:R-:W-:Y:S01]  /*4930*/  STS.128 [R213+UR5], R144 ;  /* 0x00000090d5007988 */ /* 0x000fe20008000c05 */
[----:B-1----:R-:W-:-:S03]  /*4940*/  LOP3.LUT R132, R0, 0x50, RZ, 0x3c, !PT ;  /* 0x0000005000847812 */ /* 0x002fc600078e3cff */
[----:B------:R-:W-:Y:S04]  /*4950*/  STS.128 [R212+UR5], R148 ;  /* 0x00000094d4007988 */ /* 0x000fe80008000c05 */
[----:B------:R-:W-:Y:S04]  /*4960*/  STS.128 [R132+UR5], R152 ;  /* 0x0000009884007988 */ /* 0x000fe80008000c05 */
[----:B------:R-:W-:Y:S04]  /*4970*/  STS.128 [R252+UR5], R156 ;  /* 0x0000009cfc007988 */ /* 0x000fe80008000c05 */
[----:B------:R-:W-:Y:S01]  /*4980*/  STS.128 [R3+UR5], R160 ;  /* 0x000000a003007988 */ /* 0x000fe20008000c05 */
[----:B0-----:R-:W-:Y:S06]  /*4990*/  BAR.SYNC.DEFER_BLOCKING 0x0 ;  /* 0x0000000000007b1d */ /* 0x001fec0000010000 */
[----:B------:R-:W-:Y:S04]  /*49a0*/  STL [R1+0x20], R132 ;  /* 0x0000208401007387 */ /* 0x000fe80000100800 */
[----:B------:R-:W0:Y:S04]  /*49b0*/  LDSM.16.M88.4 R140, [R2] ;  /* 0x00000000028c783b */ /* 0x000e280000000200 */
[----:B------:R-:W1:Y:S04]  /*49c0*/  LDSM.16.M88.4 R136, [R2+0x100] ;  /* 0x000100000288783b */ /* 0x000e680000000200 */
[----:B------:R-:W-:Y:S04]  /*49d0*/  LDSM.16.M88.4 R248, [R2+0x200] ;  /* 0x0002000002f8783b */ /* 0x000fe80000000200 */
[----:B------:R-:W-:Y:S04]  /*49e0*/  LDSM.16.M88.4 R244, [R2+0x300] ;  /* 0x0003000002f4783b */ /* 0x000fe80000000200 */
[----:B------:R-:W-:Y:S04]  /*49f0*/  LDSM.16.M88.4 R208, [R2+0x400] ;  /* 0x0004000002d0783b */ /* 0x000fe80000000200 */
[----:B------:R-:W-:Y:S04]  /*4a00*/  LDSM.16.M88.4 R204, [R2+0x500] ;  /* 0x0005000002cc783b */ /* 0x000fe80000000200 */
[----:B------:R-:W-:Y:S04]  /*4a10*/  LDSM.16.M88.4 R200, [R2+0x600] ;  /* 0x0006000002c8783b */ /* 0x000fe80000000200 */
[----:B------:R-:W-:Y:S01]  /*4a20*/  LDSM.16.M88.4 R196, [R2+0x700] ;  /* 0x0007000002c4783b */ /* 0x000fe20000000200 */
[----:B------:R-:W-:Y:S06]  /*4a30*/  BAR.SYNC.DEFER_BLOCKING 0x0 ;  /* 0x0000000000007b1d */ /* 0x000fec0000010000 */
[----:B0-----:R-:W-:Y:S04]  /*4a40*/  STL.64 [R1+0x10], R140 ;  /* 0x0000108c01007387 */ /* 0x001fe80000100a00 */
[----:B------:R-:W-:Y:S04]  /*4a50*/  STL.64 [R1+0x18], R142 ;  /* 0x0000188e01007387 */ /* 0x000fe80000100a00 */
[----:B-1----:R-:W-:Y:S04]  /*4a60*/  STL.64 [R1], R136 ;  /* 0x0000008801007387 */ /* 0x002fe80000100a00 */
[----:B------:R-:W-:Y:S04]  /*4a70*/  STL.64 [R1+0x8], R138 ;  /* 0x0000088a01007387 */ /* 0x000fe80000100a00 */
[----:B------:R-:W-:Y:S04]  /*4a80*/  STS.128 [R0+UR5], R68 ;  /* 0x0000004400007988 */ /* 0x000fe80008000c05 */
[----:B------:R-:W-:Y:S04]  /*4a90*/  STS.128 [R215+UR5], R72 ;  /* 0x00000048d7007988 */ /* 0x000fe80008000c05 */
[----:B------:R-:W-:Y:S04]  /*4aa0*/  STS.128 [R214+UR5], R76 ;  /* 0x0000004cd6007988 */ /* 0x000fe80008000c05 */
[----:B------:R-:W-:Y:S04]  /*4ab0*/  STS.128 [R213+UR5], R80 ;  /* 0x00000050d5007988 */ /* 0x000fe80008000c05 */
[----:B------:R-:W-:Y:S04]  /*4ac0*/  STS.128 [R212+UR5], R84 ;  /* 0x00000054d4007988 */ /* 0x000fe80008000c05 */
[----:B------:R-:W-:Y:S04]  /*4ad0*/  STS.128 [R132+UR5], R88 ;  /* 0x0000005884007988 */ /* 0x000fe80008000c05 */
[----:B------:R-:W-:Y:S04]  /*4ae0*/  STS.128 [R252+UR5], R92 ;  /* 0x0000005cfc007988 */ /* 0x000fe80008000c05 */
[----:B------:R-:W-:Y:S01]  /*4af0*/  STS.128 [R3+UR5], R96 ;  /* 0x0000006003007988 */ /* 0x000fe20008000c05 */
[----:B------:R-:W-:Y:S06]  /*4b00*/  BAR.SYNC.DEFER_BLOCKING 0x0 ;  /* 0x0000000000007b1d */ /* 0x000fec0000010000 */
[----:B------:R-:W-:Y:S04]  /*4b10*/  LDSM.16.M88.4 R96, [R2] ;  /* 0x000000000260783b */ /* 0x000fe80000000200 */
[----:B------:R-:W-:Y:S04]  /*4b20*/  LDSM.16.M88.4 R92, [R2+0x100] ;  /* 0x00010000025c783b */ /* 0x000fe80000000200 */
[----:B------:R-:W-:Y:S04]  /*4b30*/  LDSM.16.M88.4 R88, [R2+0x200] ;  /* 0x000200000258783b */ /* 0x000fe80000000200 */
[----:B------:R-:W-:Y:S04]  /*4b40*/  LDSM.16.M88.4 R84, [R2+0x300] ;  /* 0x000300000254783b */ /* 0x000fe80000000200 */
[----:B------:R-:W-:Y:S04]  /*4b50*/  LDSM.16.M88.4 R76, [R2+0x400] ;  /* 0x00040000024c783b */ /* 0x000fe80000000200 */
[----:B------:R-:W-:Y:S04]  /*4b60*/  LDSM.16.M88.4 R80, [R2+0x500] ;  /* 0x000500000250783b */ /* 0x000fe80000000200 */
[----:B------:R-:W-:Y:S04]  /*4b70*/  LDSM.16.M88.4 R72, [R2+0x600] ;  /* 0x000600000248783b */ /* 0x000fe80000000200 */
[----:B------:R-:W-:Y:S01]  /*4b80*/  LDSM.16.M88.4 R68, [R2+0x700] ;  /* 0x000700000244783b */ /* 0x000fe20000000200 */
[----:B------:R-:W-:Y:S06]  /*4b90*/  BAR.SYNC.DEFER_BLOCKING 0x0 ;  /* 0x0000000000007b1d */ /* 0x000fec0000010000 */
[----:B------:R-:W-:Y:S04]  /*4ba0*/  STS.128 [R0+UR5], R164 ;  /* 0x000000a400007988 */ /* 0x000fe80008000c05 */
[----:B------:R-:W-:Y:S04]  /*4bb0*/  STS.128 [R215+UR5], R168 ;  /* 0x000000a8d7007988 */ /* 0x000fe80008000c05 */
[----:B------:R-:W-:Y:S04]  /*4bc0*/  STS.128 [R214+UR5], R172 ;  /* 0x000000acd6007988 */ /* 0x000fe80008000c05 */
[----:B------:R-:W-:Y:S04]  /*4bd0*/  STS.128 [R213+UR5], R176 ;  /* 0x000000b0d5007988 */ /* 0x000fe80008000c05 */
[----:B------:R-:W-:Y:S04]  /*4be0*/  STS.128 [R212+UR5], R180 ;  /* 0x000000b4d4007988 */ /* 0x000fe80008000c05 */
[----:B------:R-:W-:Y:S04]  /*4bf0*/  STS.128 [R132+UR5], R184 ;  /* 0x000000b884007988 */ /* 0x000fe80008000c05 */
[----:B------:R-:W-:Y:S04]  /*4c00*/  STS.128 [R252+UR5], R188 ;  /* 0x000000bcfc007988 */ /* 0x000fe80008000c05 */
[----:B------:R0:W-:Y:S01]  /*4c10*/  STS.128 [R3+UR5], R192 ;  /* 0x000000c003007988 */ /* 0x0001e20008000c05 */
[----:B------:R-:W-:Y:S06]  /*4c20*/  BAR.SYNC.DEFER_BLOCKING 0x0 ;  /* 0x0000000000007b1d */ /* 0x000fec0000010000 */
[----:B0-----:R-:W2:Y:S04]  /*4c30*/  LDL.LU.64 R194, [R1+0x130] ;  /* 0x0001300001c27983 */ /* 0x001ea80000300a00 */
[----:B------:R-:W2:Y:S04]  /*4c40*/  LDL.LU.64 R192, [R1+0x128] ;  /* 0x0001280001c07983 */ /* 0x000ea80000300a00 */
[----:B------:R-:W3:Y:S04]  /*4c50*/  LDL.LU.64 R190, [R1+0x120] ;  /* 0x0001200001be7983 */ /* 0x000ee80000300a00 */
[----:B------:R-:W3:Y:S04]  /*4c60*/  LDL.LU.64 R188, [R1+0x118] ;  /* 0x0001180001bc7983 */ /* 0x000ee80000300a00 */
[----:B------:R-:W5:Y:S04]  /*4c70*/  LDL.LU.64 R186, [R1+0x110] ;  /* 0x0001100001ba7983 */ /* 0x000f680000300a00 */
[----:B------:R-:W5:Y:S04]  /*4c80*/  LDL.LU.64 R184, [R1+0x108] ;  /* 0x0001080001b87983 */ /* 0x000f680000300a00 */
[----:B------:R-:W2:Y:S04]  /*4c90*/  LDL.LU.64 R182, [R1+0x100] ;  /* 0x0001000001b67983 */ /* 0x000ea80000300a00 */
        /* <DEDUP_REMOVED lines=34> */
[----:B------:R0:W-:Y:S02]  /*4ec0*/  STS.128 [R0+UR5], R100 ;  /* 0x0000006400007988 */ /* 0x0001e40008000c05 */
[----:B0-----:R-:W-:-:S02]  /*4ed0*/  LOP3.LUT R103, R0, 0x10, RZ, 0x3c, !PT ;  /* 0x0000001000677812 */ /* 0x001fc400078e3cff */
[C---:B------:R-:W-:Y:S02]  /*4ee0*/  LOP3.LUT R100, R0.reuse, 0x20, RZ, 0x3c, !PT ;  /* 0x0000002000647812 */ /* 0x040fe400078e3cff */
[C---:B------:R-:W-:Y:S01]  /*4ef0*/  LOP3.LUT R101, R0.reuse, 0x30, RZ, 0x3c, !PT ;  /* 0x0000003000657812 */ /* 0x040fe200078e3cff */
[----:B------:R0:W-:Y:S01]  /*4f00*/  STS.128 [R103+UR5], R104 ;  /* 0x0000006867007988 */ /* 0x0001e20008000c05 */
[----:B------:R-:W-:-:S03]  /*4f10*/  LOP3.LUT R102, R0, 0x40, RZ, 0x3c, !PT ;  /* 0x0000004000667812 */ /* 0x000fc600078e3cff */
[----:B------:R-:W-:Y:S04]  /*4f20*/  STS.128 [R100+UR5], R108 ;  /* 0x0000006c64007988 */ /* 0x000fe80008000c05 */
[----:B------:R-:W-:Y:S04]  /*4f30*/  STS.128 [R101+UR5], R112 ;  /* 0x0000007065007988 */ /* 0x000fe80008000c05 */
[----:B------:R-:W-:Y:S01]  /*4f40*/  STS.128 [R102+UR5], R116 ;  /* 0x0000007466007988 */ /* 0x000fe20008000c05 */
[----:B0-----:R-:W-:-:S05]  /*4f50*/  LOP3.LUT R103, R0, 0x50, RZ, 0x3c, !PT ;  /* 0x0000005000677812 */ /* 0x001fca00078e3cff */
        /* <DEDUP_REMOVED lines=13> */
[----:B--2---:R0:W-:Y:S02]  /*5030*/  STS.128 [R0+UR5], R132 ;  /* 0x0000008400007988 */ /* 0x0041e40008000c05 */
        /* <DEDUP_REMOVED lines=36> */
[----:B------:R-:W0:Y:S04]  /*5280*/  LDSM.16.M88.4 R32, [R2] ;  /* 0x000000000220783b */ /* 0x000e280000000200 */
[----:B------:R-:W1:Y:S04]  /*5290*/  LDSM.16.M88.4 R28, [R2+0x100] ;  /* 0x00010000021c783b */ /* 0x000e680000000200 */
[----:B------:R-:W2:Y:S04]  /*52a0*/  LDSM.16.M88.4 R8, [R2+0x200] ;  /* 0x000200000208783b */ /* 0x000ea80000000200 */
[----:B------:R-:W0:Y:S04]  /*52b0*/  LDSM.16.M88.4 R20, [R2+0x300] ;  /* 0x000300000214783b */ /* 0x000e280000000200 */
[----:B------:R-:W-:Y:S04]  /*52c0*/  LDSM.16.M88.4 R24, [R2+0x400] ;  /* 0x000400000218783b */ /* 0x000fe80000000200 */
[----:B------:R-:W-:Y:S04]  /*52d0*/  LDSM.16.M88.4 R16, [R2+0x500] ;  /* 0x000500000210783b */ /* 0x000fe80000000200 */
[----:B------:R-:W-:Y:S04]  /*52e0*/  LDSM.16.M88.4 R12, [R2+0x600] ;  /* 0x00060000020c783b */ /* 0x000fe80000000200 */
[----:B------:R-:W-:Y:S01]  /*52f0*/  LDSM.16.M88.4 R4, [R2+0x700] ;  /* 0x000700000204783b */ /* 0x000fe20000000200 */
[----:B------:R-:W-:Y:S06]  /*5300*/  BAR.SYNC.DEFER_BLOCKING 0x0 ;  /* 0x0000000000007b1d */ /* 0x000fec0000010000 */
[----:B------:R1:W-:Y:S02]  /*5310*/  STS.128 [R0+UR5], R164 ;  /* 0x000000a400007988 */ /* 0x0003e40008000c05 */
[----:B-1----:R-:W-:-:S02]  /*5320*/  LOP3.LUT R167, R0, 0x10, RZ, 0x3c, !PT ;  /* 0x0000001000a77812 */ /* 0x002fc400078e3cff */
[C---:B------:R-:W-:Y:S02]  /*5330*/  LOP3.LUT R164, R0.reuse, 0x20, RZ, 0x3c, !PT ;  /* 0x0000002000a47812 */ /* 0x040fe400078e3cff */
[C---:B------:R-:W-:Y:S01]  /*5340*/  LOP3.LUT R165, R0.reuse, 0x30, RZ, 0x3c, !PT ;  /* 0x0000003000a57812 */ /* 0x040fe200078e3cff */
[----:B------:R1:W-:Y:S01]  /*5350*/  STS.128 [R167+UR5], R168 ;  /* 0x000000a8a7007988 */ /* 0x0003e20008000c05 */
[----:B------:R-:W-:-:S03]  /*5360*/  LOP3.LUT R166, R0, 0x40, RZ, 0x3c, !PT ;  /* 0x0000004000a67812 */ /* 0x000fc600078e3cff */
[----:B------:R-:W-:Y:S04]  /*5370*/  STS.128 [R164+UR5], R172 ;  /* 0x000000aca4007988 */ /* 0x000fe80008000c05 */
[----:B------:R-:W-:Y:S04]  /*5380*/  STS.128 [R165+UR5], R176 ;  /* 0x000000b0a5007988 */ /* 0x000fe80008000c05 */
[----:B------:R-:W-:Y:S01]  /*5390*/  STS.128 [R166+UR5], R180 ;  /* 0x000000b4a6007988 */ /* 0x000fe20008000c05 */
[----:B-1----:R-:W-:-:S05]  /*53a0*/  LOP3.LUT R167, R0, 0x50, RZ, 0x3c, !PT ;  /* 0x0000005000a77812 */ /* 0x002fca00078e3cff */
[----:B-----5:R-:W-:Y:S04]  /*53b0*/  STS.128 [R167+UR5], R184 ;  /* 0x000000b8a7007988 */ /* 0x020fe80008000c05 */
[----:B---3--:R-:W-:Y:S04]  /*53c0*/  STS.128 [R252+UR5], R188 ;  /* 0x000000bcfc007988 */ /* 0x008fe80008000c05 */
[----:B------:R-:W-:Y:S01]  /*53d0*/  STS.128 [R3+UR5], R192 ;  /* 0x000000c003007988 */ /* 0x000fe20008000c05 */
[----:B------:R-:W-:Y:S06]  /*53e0*/  BAR.SYNC.DEFER_BLOCKING 0x0 ;  /* 0x0000000000007b1d */ /* 0x000fec0000010000 */
[----:B------:R-:W1:Y:S04]  /*53f0*/  LDSM.16.M88.4 R164, [R2] ;  /* 0x0000000002a4783b */ /* 0x000e680000000200 */
        /* <DEDUP_REMOVED lines=8> */
[----:B------:R3:W-:Y:S04]  /*5480*/  STS.128 [R0+UR5], R36 ;  /* 0x0000002400007988 */ /* 0x0007e80008000c05 */
[----:B---3--:R-:W3:Y:S04]  /*5490*/  LDL.LU R38, [R1+0x30] ;  /* 0x0000300001267983 */ /* 0x008ee80000300800 */
[----:B------:R-:W5:Y:S04]  /*54a0*/  LDL.LU R39, [R1+0x2c] ;  /* 0x00002c0001277983 */ /* 0x000f680000300800 */
[----:B------:R-:W2:Y:S04]  /*54b0*/  LDL.LU R0, [R1+0x28] ;  /* 0x0000280001007983 */ /* 0x000ea80000300800 */
[----:B---3--:R3:W-:Y:S04]  /*54c0*/  STS.128 [R38+UR5], R40 ;  /* 0x0000002826007988 */ /* 0x0087e80008000c05 */
[----:B-----5:R5:W-:Y:S04]  /*54d0*/  STS.128 [R39+UR5], R44 ;  /* 0x0000002c27007988 */ /* 0x020be80008000c05 */
[----:B--2---:R2:W-:Y:S04]  /*54e0*/  STS.128 [R0+UR5], R48 ;  /* 0x0000003000007988 */ /* 0x0045e80008000c05 */
[----:B---3--:R-:W3:Y:S04]  /*54f0*/  LDL.LU R43, [R1+0x20] ;  /* 0x00002000012b7983 */ /* 0x008ee80000300800 */
[----:B-----5:R-:W5:Y:S04]  /*5500*/  LDL.LU R44, [R1+0x10] ;  /* 0x00001000012c7983 */ /* 0x020f680000300800 */
[----:B------:R-:W3:Y:S04]  /*5510*/  LDL.LU R45, [R1+0x14] ;  /* 0x00001400012d7983 */ /* 0x000ee80000300800 */
[----:B------:R-:W3:Y:S04]  /*5520*/  LDL.LU R46, [R1+0x18] ;  /* 0x00001800012e7983 */ /* 0x000ee80000300800 */
[----:B--2---:R-:W2:Y:S04]  /*5530*/  LDL.LU R51, [R1+0x24] ;  /* 0x0000240001337983 */ /* 0x004ea80000300800 */
[----:B------:R-:W3:Y:S04]  /*5540*/  LDL.LU R47, [R1+0x1c] ;  /* 0x00001c00012f7983 */ /* 0x000ee80000300800 */
[----:B------:R-:W4:Y:S04]  /*5550*/  LDL.LU R40, [R1] ;  /* 0x0000000001287983 */ /* 0x000f280000300800 */
[----:B------:R-:W4:Y:S04]  /*5560*/  LDL.LU R41, [R1+0x4] ;  /* 0x0000040001297983 */ /* 0x000f280000300800 */
[----:B------:R-:W4:Y:S01]  /*5570*/  LDL.LU R42, [R1+0x8] ;  /* 0x00000800012a7983 */ /* 0x000f220000300800 */
[----:B------:R-:W0:Y:S03]  /*5580*/  S2R R0, SR_TID.X ;  /* 0x0000000000007919 */ /* 0x000e260000002100 */
[----:B--2---:R-:W-:Y:S04]  /*5590*/  STS.128 [R51+UR5], R52 ;  /* 0x0000003433007988 */ /* 0x004fe80008000c05 */
[----:B---3--:R2:W-:Y:S04]  /*55a0*/  STS.128 [R43+UR5], R56 ;  /* 0x000000382b007988 */ /* 0x0085e80008000c05 */
[----:B--2---:R-:W2:Y:S01]  /*55b0*/  LDL.LU R43, [R1+0xc] ;  /* 0x00000c00012b7983 */ /* 0x004ea20000300800 */
[----:B0-----:R-:W-:-:S03]  /*55c0*/  LOP3.LUT R39, R0, 0x60, RZ, 0xc0, !PT ;  /* 0x0000006000277812 */ /* 0x001fc600078ec0ff */
[----:B------:R-:W-:Y:S04]  /*55d0*/  STS.128 [R252+UR5], R60 ;  /* 0x0000003cfc007988 */ /* 0x000fe80008000c05 */
[----:B------:R-:W-:Y:S01]  /*55e0*/  STS.128 [R3+UR5], R64 ;  /* 0x0000004003007988 */ /* 0x000fe20008000c05 */
[----:B------:R-:W-:Y:S01]  /*55f0*/  BAR.SYNC.DEFER_BLOCKING 0x0 ;  /* 0x0000000000007b1d */ /* 0x000fe20000010000 */
[----:B------:R-:W-:Y:S01]  /*5600*/  IMAD.SHL.U32 R39, R39, 0x4, RZ ;  /* 0x0000000427277824 */ /* 0x000fe200078e00ff */
[----:B------:R-:W-:-:S03]  /*5610*/  LOP3.LUT R38, R0, 0x1f, RZ, 0xc0, !PT ;  /* 0x0000001f00267812 */ /* 0x000fc600078ec0ff */
[----:B------:R-:W-:Y:S01]  /*5620*/  IMAD.SHL.U32 R37, R39, 0x4, RZ ;  /* 0x0000000427257824 */ /* 0x000fe200078e00ff */
[----:B------:R-:W-:-:S04]  /*5630*/  SHF.L.U32 R38, R38, 0x2, RZ ;  /* 0x0000000226267819 */ /* 0x000fc800000006ff */
[----:B------:R-:W-:-:S04]  /*5640*/  IADD3 R36, P0, P2, R38, UR8, R37 ;  /* 0x0000000826247c10 */ /* 0x000fc8000fa1e025 */
[----:B------:R-:W-:-:S05]  /*5650*/  IADD3.X R37, PT, PT, RZ, UR9, RZ, P0, P2 ;  /* 0x00000009ff257c10 */ /* 0x000fca00087e44ff */
[----:B----4-:R-:W-:Y:S04]  /*5660*/  STG.E desc[UR12][R36.64+0x2000], R40 ;  /* 0x0020002824007986 */ /* 0x010fe8000c10190c */
[----:B------:R-:W-:Y:S04]  /*5670*/  STG.E desc[UR12][R36.64+0x2800], R41 ;  /* 0x0028002924007986 */ /* 0x000fe8000c10190c */
[----:B------:R-:W-:Y:S04]  /*5680*/  STG.E desc[UR12][R36.64+0x3000], R42 ;  /* 0x0030002a24007986 */ /* 0x000fe8000c10190c */
[----:B-----5:R-:W-:Y:S04]  /*5690*/  STG.E desc[UR12][R36.64], R44 ;  /* 0x0000002c24007986 */ /* 0x020fe8000c10190c */
[----:B------:R-:W-:Y:S04]  /*56a0*/  STG.E desc[UR12][R36.64+0x800], R45 ;  /* 0x0008002d24007986 */ /* 0x000fe8000c10190c */
        /* <DEDUP_REMOVED lines=10> */
[----:B------:R-:W-:Y:S04]  /*5750*/  LDSM.16.M88.4 R32, [R2+0x100] ;  /* 0x000100000220783b */ /* 0x000fe80000000200 */
[----:B------:R-:W-:Y:S04]  /*5760*/  LDSM.16.M88.4 R44, [R2+0x200] ;  /* 0x00020000022c783b */ /* 0x000fe80000000200 */
[----:B------:R-:W-:Y:S04]  /*5770*/  LDSM.16.M88.4 R48, [R2+0x300] ;  /* 0x000300000230783b */ /* 0x000fe80000000200 */
[----:B------:R-:W-:Y:S04]  /*5780*/  LDSM.16.M88.4 R28, [R2+0x400] ;  /* 0x00040000021c783b */ /* 0x000fe80000000200 */
        /* <DEDUP_REMOVED lines=9> */
[----:B------:R-:W-:Y:S01]  /*5820*/  LDSM.16.M88.4 R20, [R2+0x600] ;  /* 0x000600000214783b */ /* 0x000fe20000000200 */
[----:B------:R-:W-:-:S05]  /*5830*/  IMAD.SHL.U32 R0, R0, 0x4, RZ ;  /* 0x0000000400007824 */ /* 0x000fca00078e00ff */
[----:B------:R-:W-:-:S05]  /*5840*/  LOP3.LUT R0, R0, 0x180, RZ, 0xc0, !PT ;  /* 0x0000018000007812 */ /* 0x000fca00078ec0ff */
[----:B------:R-:W-:-:S05]  /*5850*/  IMAD.SHL.U32 R39, R0, 0x4, RZ ;  /* 0x0000000400277824 */ /* 0x000fca00078e00ff */
[----:B------:R-:W-:Y:S01]  /*5860*/  IADD3 R38, P0, P2, R38, UR10, R39 ;  /* 0x0000000a26267c10 */ /* 0x000fe2000fa1e027 */
[----:B------:R-:W-:Y:S03]  /*5870*/  STG.E desc[UR12][R36.64+0x80], R240 ;  /* 0x000080f024007986 */ /* 0x000fe6000c10190c */
[----:B------:R-:W-:Y:S01]  /*5880*/  IADD3.X R39, PT, PT, RZ, UR11, RZ, P0, P2 ;  /* 0x0000000bff277c10 */ /* 0x000fe200087e44ff */
[----:B------:R-:W-:Y:S04]  /*5890*/  STG.E desc[UR12][R36.64+0x100], R160 ;  /* 0x000100a024007986 */ /* 0x000fe8000c10190c */
[----:B-1----:R-:W-:Y:S04]  /*58a0*/  STG.E desc[UR12][R36.64+0x180], R164 ;  /* 0x000180a424007986 */ /* 0x002fe8000c10190c */
        /* <DEDUP_REMOVED lines=11> */
[----:B--2---:R-:W-:Y:S04]  /*5960*/  STG.E desc[UR12][R36.64+0x3800], R43 ;  /* 0x0038002b24007986 */ /* 0x004fe8000c10190c */
[----:B------:R-:W0:Y:S04]  /*5970*/  LDSM.16.M88.4 R40, [R2] ;  /* 0x000000000228783b */ /* 0x000e280000000200 */
[----:B0-----:R-:W-:Y:S04]  /*5980*/  STG.E desc[UR12][R36.64+0x10180], R40 ;  /* 0x0101802824007986 */ /* 0x001fe8000c10190c */
[----:B------:R-:W-:Y:S04]  /*5990*/  STG.E desc[UR12][R36.64+0x10980], R41 ;  /* 0x0109802924007986 */ /* 0x000fe8000c10190c */
[----:B------:R-:W-:Y:S04]  /*59a0*/  STG.E desc[UR12][R36.64+0x11180], R42 ;  /* 0x0111802a24007986 */ /* 0x000fe8000c10190c */
[----:B------:R-:W-:Y:S04]  /*59b0*/  STG.E desc[UR12][R36.64+0x11980], R43 ;  /* 0x0119802b24007986 */ /* 0x000fe8000c10190c */
[----:B------:R-:W0:Y:S04]  /*59c0*/  LDSM.16.M88.4 R40, [R2+0x700] ;  /* 0x000700000228783b */ /* 0x000e280000000200 */
[----:B------:R1:W-:Y:S04]  /*59d0*/  STG.E desc[UR12][R36.64+0x2180], R168 ;  /* 0x002180a824007986 */ /* 0x0003e8000c10190c */
        /* <DEDUP_REMOVED lines=200> */
[----:B0-----:R1:W-:Y:S04]  /*6660*/  STG.E desc[UR12][R36.64+0x1e180], R40 ;  /* 0x01e1802824007986 */ /* 0x0013e8000c10190c */
        /* <DEDUP_REMOVED lines=11> */
[----:B------:R1:W-:Y:S01]  /*6720*/  STG.E desc[UR12][R38.64+0x1f980], R43 ;  /* 0x01f9802b26007986 */ /* 0x0003e2000c10190c */
[----:B------:R-:W-:Y:S06]  /*6730*/  BAR.SYNC.DEFER_BLOCKING 0x0 ;  /* 0x0000000000007b1d */ /* 0x000fec0000010000 */
[----:B------:R-:W-:Y:S05]  /*6740*/  @P1 BRA `(.L_x_8) ;  /* 0x00000000009c1947 */ /* 0x000fea0003800000 */
[----:B------:R-:W-:Y:S01]  /*6750*/  NOP ;  /* 0x0000000000007918 */ /* 0x000fe20000000000 */
[----:B------:R-:W-:Y:S01]  /*6760*/  UMOV UR5, 0x50 ;  /* 0x0000005000057882 */ /* 0x000fe20000000000 */
[----:B------:R-:W-:Y:S01]  /*6770*/  IMAD.U32 R0, RZ, RZ, UR7 ;  /* 0x00000007ff007e24 */ /* 0x000fe2000f8e00ff */
[----:B------:R-:W-:Y:S01]  /*6780*/  ULEA UR6, UR4, UR5, 0x18 ;  /* 0x0000000504067291 */ /* 0x000fe2000f8ec0ff */
[----:B------:R-:W-:Y:S02]  /*6790*/  HFMA2 R3, -RZ, RZ, 0, 1.5199184417724609375e-05 ;  /* 0x000000ffff037431 */ /* 0x000fe400000001ff */
[----:B-1----:R-:W-:Y:S01]  /*67a0*/  IMAD.MOV.U32 R7, RZ, RZ, 0x1 ;  /* 0x00000001ff077424 */ /* 0x002fe200078e00ff */
[----:B------:R-:W-:-:S04]  /*67b0*/  LOP3.LUT R0, R0, 0xffff, RZ, 0xc0, !PT ;  /* 0x0000ffff00007812 */ /* 0x000fc800078ec0ff */
[----:B------:R-:W-:Y:S01]  /*67c0*/  SHF.R.U32.HI R0, RZ, 0x5, R0 ;  /* 0x00000005ff007819 */ /* 0x000fe20000011600 */
[----:B------:R-:W0:Y:S04]  /*67d0*/  LDS R5, [UR6] ;  /* 0x00000006ff057984 */ /* 0x000e280008000800 */
[----:B------:R-:W-:Y:S01]  /*67e0*/  VIADD R2, R0, 0x10 ;  /* 0x0000001000027836 */ /* 0x000fe20000000000 */
[----:B------:R-:W-:-:S04]  /*67f0*/  SHF.L.U32 R0, R3, R0, RZ ;  /* 0x0000000003007219 */ /* 0x000fc800000006ff */
[----:B------:R-:W-:-:S04]  /*6800*/  SHF.L.U32 R3, R7, R2, RZ ;  /* 0x0000000207037219 */ /* 0x000fc800000006ff */
[----:B------:R-:W-:-:S04]  /*6810*/  LOP3.LUT R0, R3, R0, RZ, 0xfc, !PT ;  /* 0x0000000003007212 */ /* 0x000fc800078efcff */
[C---:B------:R-:W-:Y:S02]  /*6820*/  LOP3.LUT R2, R0.reuse, 0xffff, RZ, 0xc0, !PT ;  /* 0x0000ffff00027812 */ /* 0x040fe400078ec0ff */
[----:B0-----:R-:W-:-:S04]  /*6830*/  LOP3.LUT R3, R0, 0xffff, R5, 0x80, !PT ;  /* 0x0000ffff00037812 */ /* 0x001fc800078e8005 */
[----:B------:R-:W-:-:S13]  /*6840*/  ISETP.NE.AND P0, PT, R3, R2, PT ;  /* 0x000000020300720c */ /* 0x000fda0003f05270 */
[----:B------:R-:W-:Y:S05]  /*6850*/  @P0 BRA `(.L_x_9) ;  /* 0x0000000000500947 */ /* 0x000fea0003800000 */
[----:B------:R-:W-:Y:S02]  /*6860*/  SHF.R.U32.HI R5, RZ, 0x10, R5 ;  /* 0x00000010ff057819 */ /* 0x000fe40000011605 */
[----:B------:R-:W-:-:S04]  /*6870*/  SHF.R.U32.HI R2, RZ, 0x10, R0 ;  /* 0x00000010ff027819 */ /* 0x000fc80000011600 */
[----:B------:R-:W-:-:S04]  /*6880*/  LOP3.LUT R5, R5, R2, RZ, 0xc0, !PT ;  /* 0x0000000205057212 */ /* 0x000fc800078ec0ff */
[----:B------:R-:W-:-:S13]  /*6890*/  ISETP.NE.AND P0, PT, R5, R2, PT ;  /* 0x000000020500720c */ /* 0x000fda0003f05270 */
[----:B------:R-:W-:Y:S05]  /*68a0*/  @P0 BRA `(.L_x_10) ;  /* 0x0000000000300947 */ /* 0x000fea0003800000 */
[----:B------:R-:W-:Y:S01]  /*68b0*/  R2UR UR4, R0 ;  /* 0x00000000000472ca */ /* 0x000fe200000e0000 */
[----:B------:R-:W-:Y:S01]  /*68c0*/  VOTEU.ANY UR5, UPT, PT ;  /* 0x0000000000057886 */ /* 0x000fe200038e0100 */
[----:B------:R-:W0:Y:S01]  /*68d0*/  S2R R0, SR_LANEID ;  /* 0x0000000000007919 */ /* 0x000e220000000000 */
[----:B------:R-:W-:-:S10]  /*68e0*/  UFLO.U32 UR5, UR5 ;  /* 0x00000005000572bd */ /* 0x000fd400080e0000 */
[----:B------:R-:W-:-:S06]  /*68f0*/  ULOP3.LUT UR4, URZ, UR4, URZ, 0x33, !UPT ;  /* 0x00000004ff047292 */ /* 0x000fcc000f8e33ff */
[----:B------:R-:W-:-:S04]  /*6900*/  MOV R2, UR4 ;  /* 0x0000000400027c02 */ /* 0x000fc80008000f00 */
[----:B------:R-:W1:Y:S02]  /*6910*/  REDUX UR7, R2 ;  /* 0x00000000020773c4 */ /* 0x000e640000000000 */
[----:B------:R2:W-:Y:S01]  /*6920*/  UTCATOMSWS.AND URZ, UR4 ;  /* 0x0000000400ff79e3 */ /* 0x0005e20008000000 */
[----:B0-----:R-:W-:Y:S01]  /*6930*/  ISETP.EQ.U32.AND P0, PT, R0, UR5, PT ;  /* 0x0000000500007c0c */ /* 0x001fe2000bf02070 */
[----:B-1----:R-:W-:-:S12]  /*6940*/  IMAD.U32 R0, RZ, RZ, UR7 ;  /* 0x00000007ff007e24 */ /* 0x002fd8000f8e00ff */
[----:B------:R2:W-:Y:S01]  /*6950*/  @P0 ATOMS.AND RZ, [UR6], R0 ;  /* 0x00000000ffff098c */ /* 0x0005e2000a800006 */
[----:B------:R-:W-:Y:S05]  /*6960*/  BRA `(.L_x_8) ;  /* 0x0000000000147947 */ /* 0x000fea0003800000 */
.L_x_10:
[----:B------:R-:W-:-:S07]  /*6970*/  MOV R2, 0x6990 ;  /* 0x0000699000027802 */ /* 0x000fce0000000f00 */
[----:B------:R-:W-:Y:S05]  /*6980*/  CALL.REL.NOINC `($__internal_0_$__cuda_sm10x_tcgen05_guardrail_trap_col_being_dealloced_not_returned_by_alloc) ;  /* 0x0000000000207944 */ /* 0x000fea0003c00000 */
[----:B------:R-:W-:Y:S05]  /*6990*/  BRA `(.L_x_8) ;  /* 0x0000000000087947 */ /* 0x000fea0003800000 */
.L_x_9:
[----:B------:R-:W-:-:S07]  /*69a0*/  MOV R2, 0x69c0 ;  /* 0x000069c000027802 */ /* 0x000fce0000000f00 */
[----:B------:R-:W-:Y:S05]  /*69b0*/  CALL.REL.NOINC `($__internal_2_$__cuda_sm10x_tcgen05_guardrail_trap_unallocated_columns_being_dealloced) ;  /* 0x00000000002c7944 */ /* 0x000fea0003c00000 */
.L_x_8:
[----:B------:R-:W-:Y:S01]  /*69c0*/  NOP ;  /* 0x0000000000007918 */ /* 0x000fe20000000000 */
[----:B--2---:R-:W-:Y:S05]  /*69d0*/  EXIT ;  /* 0x000000000000794d */ /* 0x004fea0003800000 */
.L_x_7:
[----:B------:R-:W0:Y:S02]  /*69e0*/  SYNCS.PHASECHK.TRANS64.TRYWAIT P0, [UR5+0x18000], RZ ;  /* 0x018000ffff0075a7 */ /* 0x000e240008001105 */
[----:B0-----:R-:W-:Y:S05]  /*69f0*/  @!P0 BRA `(.L_x_7) ;  /* 0xfffffffc00f88947 */ /* 0x001fea000383ffff */
[----:B------:R-:W-:Y:S05]  /*6a00*/  BRA `(.L_x_11) ;  /* 0xffffffd000b87947 */ /* 0x000fea000383ffff */
        .weak           $__internal_0_$__cuda_sm10x_tcgen05_guardrail_trap_col_being_dealloced_not_returned_by_alloc
        .type           $__internal_0_$__cuda_sm10x_tcgen05_guardrail_trap_col_being_dealloced_not_returned_by_alloc,@function
        .size           $__internal_0_$__cuda_sm10x_tcgen05_guardrail_trap_col_being_dealloced_not_returned_by_alloc,($__internal_1_$__cuda_sm10x_tcgen05_guardrail_trap_phase_invalid_during_alloc - $__internal_0_$__cuda_sm10x_tcgen05_guardrail_trap_col_being_dealloced_not_returned_by_alloc)
$__internal_0_$__cuda_sm10x_tcgen05_guardrail_trap_col_being_dealloced_not_returned_by_alloc:
[----:B------:R-:W-:Y:S05]  /*6a10*/  BPT.TRAP 0x1 ;  /* 0x000000040000795c */ /* 0x000fea0000300000 */
[----:B------:R-:W-:-:S04]  /*6a20*/  IMAD.MOV.U32 R3, RZ, RZ, 0x0 ;  /* 0x00000000ff037424 */ /* 0x000fc800078e00ff */
[----:B------:R-:W-:Y:S05]  /*6a30*/  RET.REL.NODEC R2 `(gluon_mma) ;  /* 0xffffff9402707950 */ /* 0x000fea0003c3ffff */
        .weak           $__internal_1_$__cuda_sm10x_tcgen05_guardrail_trap_phase_invalid_during_alloc
        .type           $__internal_1_$__cuda_sm10x_tcgen05_guardrail_trap_phase_invalid_during_alloc,@function
        .size           $__internal_1_$__cuda_sm10x_tcgen05_guardrail_trap_phase_invalid_during_alloc,($__internal_2_$__cuda_sm10x_tcgen05_guardrail_trap_unallocated_columns_being_dealloced - $__internal_1_$__cuda_sm10x_tcgen05_guardrail_trap_phase_invalid_during_alloc)
$__internal_1_$__cuda_sm10x_tcgen05_guardrail_trap_phase_invalid_during_alloc:
[----:B------:R-:W-:Y:S05]  /*6a40*/  BPT.TRAP 0x1 ;  /* 0x000000040000795c */ /* 0x000fea0000300000 */
[----:B------:R-:W-:-:S04]  /*6a50*/  MOV R3, 0x0 ;  /* 0x0000000000037802 */ /* 0x000fc80000000f00 */
[----:B------:R-:W-:Y:S05]  /*6a60*/  RET.REL.NODEC R2 `(gluon_mma) ;  /* 0xffffff9402647950 */ /* 0x000fea0003c3ffff */
        .weak           $__internal_2_$__cuda_sm10x_tcgen05_guardrail_trap_unallocated_columns_being_dealloced
        .type           $__internal_2_$__cuda_sm10x_tcgen05_guardrail_trap_unallocated_columns_being_dealloced,@function
        .size           $__internal_2_$__cuda_sm10x_tcgen05_guardrail_trap_unallocated_columns_being_dealloced,(.L_x_15 - $__internal_2_$__cuda_sm10x_tcgen05_guardrail_trap_unallocated_columns_being_dealloced)
$__internal_2_$__cuda_sm10x_tcgen05_guardrail_trap_unallocated_columns_being_dealloced:
[----:B------:R-:W-:Y:S05]  /*6a70*/  BPT.TRAP 0x1 ;  /* 0x000000040000795c */ /* 0x000fea0000300000 */
[----:B------:R-:W-:-:S04]  /*6a80*/  IMAD.MOV.U32 R3, RZ, RZ, 0x0 ;  /* 0x00000000ff037424 */ /* 0x000fc800078e00ff */
[----:B------:R-:W-:Y:S05]  /*6a90*/  RET.REL.NODEC R2 `(gluon_mma) ;  /* 0xffffff9402587950 */ /* 0x000fea0003c3ffff */
.L_x_12:
[----:B------:R-:W-:-:S00]  /*6aa0*/  BRA `(.L_x_12) ;  /* 0xfffffffc00fc7947 */ /* 0x000fc0000383ffff */
[----:B------:R-:W-:-:S00]  /*6ab0*/  NOP ;  /* 0x0000000000007918 */ /* 0x000fc00000000000 */
        /* <DEDUP_REMOVED lines=12> */
.L_x_15:


//--------------------- .nv.shared.gluon_mma      --------------------------
	.section	.nv.shared.gluon_mma,"aw",@nobits
	.sectionflags	@""
	.align	16
	.zero		1024


//--------------------- .nv.shared.reserved.0     --------------------------
	.section	.nv.shared.reserved.0,"aw",@nobits
	.align	8
	.weak		__nv_reservedSMEM_offset_0_alias
	.size		__nv_reservedSMEM_offset_0_alias, 0, 64
	.other		__nv_reservedSMEM_offset_0_alias,@"STO_CUDA_RESERVED_SHARED STV_DEFAULT"
__nv_reservedSMEM_offset_0_alias:
	.zero		0
.nv.shared.reserved.0:
	.zero		64
	.weak		__nv_reservedSMEM_allocation_phase
	.type		__nv_reservedSMEM_allocation_phase,@object
	.size		__nv_reservedSMEM_allocation_phase,(.L_0 - __nv_reservedSMEM_allocation_phase)
__nv_reservedSMEM_allocation_phase:
	.zero		1
.L_0:
	.zero		7
	.weak		__nv_reservedSMEM_devtool_atexit_pc
	.type		__nv_reservedSMEM_devtool_atexit_pc,@object
	.size		__nv_reservedSMEM_devtool_atexit_pc,(__nv_reservedSMEM_allocation_mask - __nv_reservedSMEM_devtool_atexit_pc)
__nv_reservedSMEM_devtool_atexit_pc:
	.zero		8
	.weak		__nv_reservedSMEM_allocation_mask
	.type		__nv_reservedSMEM_allocation_mask,@object
	.size		__nv_reservedSMEM_allocation_mask,(.L_2 - __nv_reservedSMEM_allocation_mask)
__nv_reservedSMEM_allocation_mask:
	.zero		4
.L_2:


//--------------------- .nv.constant0.gluon_mma   --------------------------
	.section	.nv.constant0.gluon_mma,"a",@progbits
	.sectionflags	@""
	.align	4
.nv.constant0.gluon_mma:
	.zero		936


//--------------------- SYMBOLS --------------------------

	.type		.nv.reservedSmem.offset0,@object
	.size		.nv.reservedSmem.offset0,0x4
	.type		.nv.reservedSmem.cap,@object
	.size		.nv.reservedSmem.cap,0x4
